//
// Generated by NVIDIA NVVM Compiler
//
// Compiler Build ID: CL-36424714
// Cuda compilation tools, release 13.0, V13.0.88
// Based on NVVM 20.0.0
//

.version 9.0
.target sm_100
.address_size 64

	// .globl	_Z22gpu_image_to_histogramPhPi
// _ZZ14process_queuesPV14_threads_queueS1_iE7was_deq has been demoted
// _ZZ14process_queuesPV14_threads_queueS1_iE9req_count has been demoted

.visible .entry _Z22gpu_image_to_histogramPhPi(
	.param .u64 .ptr .align 1 _Z22gpu_image_to_histogramPhPi_param_0,
	.param .u64 .ptr .align 1 _Z22gpu_image_to_histogramPhPi_param_1
)
{
	.reg .pred 	%p<26>;
	.reg .b16 	%rs<50>;
	.reg .b32 	%r<18>;
	.reg .b64 	%rd<19>;

	ld.param.u64 	%rd4, [_Z22gpu_image_to_histogramPhPi_param_0];
	ld.param.u64 	%rd3, [_Z22gpu_image_to_histogramPhPi_param_1];
	cvta.to.global.u64 	%rd1, %rd4;
	mov.u32 	%r3, %tid.x;
	shr.u32 	%r1, %r3, 5;
	and.b32  	%r2, %r3, 31;
	cvt.u64.u32 	%rd5, %r3;
	add.s64 	%rd2, %rd1, %rd5;
	ld.global.u8 	%rs1, [%rd2];
	add.s32 	%r4, %r1, -1;
	add.s32 	%r5, %r2, -1;
	setp.gt.u32 	%p3, %r4, 31;
	setp.gt.u32 	%p1, %r5, 31;
	or.pred  	%p5, %p3, %p1;
	mov.b16 	%rs43, 0;
	@%p5 bra 	$L__BB0_2;
	shl.b32 	%r6, %r4, 5;
	add.s32 	%r7, %r6, %r5;
	cvt.u64.u32 	%rd6, %r7;
	add.s64 	%rd7, %rd1, %rd6;
	ld.global.u8 	%rs19, [%rd7];
	setp.lt.u16 	%p6, %rs19, %rs1;
	selp.b16 	%rs43, 0, -128, %p6;
$L__BB0_2:
	setp.gt.u32 	%p7, %r4, 31;
	@%p7 bra 	$L__BB0_4;
	add.s32 	%r8, %r3, -32;
	cvt.u64.u32 	%rd8, %r8;
	add.s64 	%rd9, %rd1, %rd8;
	ld.global.u8 	%rs21, [%rd9];
	setp.lt.u16 	%p8, %rs21, %rs1;
	selp.b16 	%rs23, 0, 64, %p8;
	or.b16  	%rs43, %rs23, %rs43;
$L__BB0_4:
	setp.gt.u32 	%p9, %r4, 31;
	setp.eq.s32 	%p10, %r2, 31;
	or.pred  	%p11, %p10, %p9;
	@%p11 bra 	$L__BB0_6;
	shl.b32 	%r9, %r4, 5;
	or.b32  	%r10, %r9, %r2;
	cvt.u64.u32 	%rd10, %r10;
	add.s64 	%rd11, %rd1, %rd10;
	ld.global.u8 	%rs24, [%rd11+1];
	setp.lt.u16 	%p12, %rs24, %rs1;
	selp.b16 	%rs26, 0, 32, %p12;
	or.b16  	%rs43, %rs26, %rs43;
$L__BB0_6:
	setp.eq.s32 	%p13, %r2, 31;
	@%p13 bra 	$L__BB0_8;
	ld.global.u8 	%rs27, [%rd2+1];
	setp.lt.u16 	%p14, %rs27, %rs1;
	selp.b16 	%rs29, 0, 16, %p14;
	or.b16  	%rs43, %rs29, %rs43;
$L__BB0_8:
	setp.eq.s32 	%p15, %r2, 31;
	setp.eq.s32 	%p16, %r1, 31;
	or.pred  	%p17, %p16, %p15;
	@%p17 bra 	$L__BB0_10;
	ld.global.u8 	%rs30, [%rd2+33];
	setp.lt.u16 	%p18, %rs30, %rs1;
	selp.b16 	%rs32, 0, 8, %p18;
	or.b16  	%rs43, %rs32, %rs43;
$L__BB0_10:
	setp.eq.s32 	%p20, %r1, 31;
	mov.pred 	%p25, -1;
	@%p20 bra 	$L__BB0_12;
	ld.global.u8 	%rs33, [%rd2+32];
	setp.lt.u16 	%p21, %rs33, %rs1;
	selp.b16 	%rs35, 0, 4, %p21;
	or.b16  	%rs43, %rs35, %rs43;
	mov.pred 	%p25, %p1;
$L__BB0_12:
	@%p25 bra 	$L__BB0_14;
	shl.b32 	%r11, %r1, 5;
	add.s32 	%r12, %r11, %r5;
	add.s32 	%r13, %r12, 32;
	cvt.u64.u32 	%rd12, %r13;
	add.s64 	%rd13, %rd1, %rd12;
	ld.global.u8 	%rs36, [%rd13];
	setp.lt.u16 	%p22, %rs36, %rs1;
	selp.b16 	%rs38, 0, 2, %p22;
	or.b16  	%rs43, %rs38, %rs43;
$L__BB0_14:
	setp.gt.u32 	%p23, %r5, 31;
	@%p23 bra 	$L__BB0_16;
	add.s32 	%r14, %r3, -1;
	cvt.u64.u32 	%rd14, %r14;
	add.s64 	%rd15, %rd1, %rd14;
	ld.global.u8 	%rs39, [%rd15];
	setp.ge.u16 	%p24, %rs39, %rs1;
	selp.u16 	%rs41, 1, 0, %p24;
	or.b16  	%rs43, %rs43, %rs41;
$L__BB0_16:
	cvta.to.global.u64 	%rd16, %rd3;
	cvt.u32.u16 	%r15, %rs43;
	and.b32  	%r16, %r15, 255;
	mul.wide.u32 	%rd17, %r16, 4;
	add.s64 	%rd18, %rd16, %rd17;
	atom.global.add.u32 	%r17, [%rd18], 1;
	ret;

}
	// .globl	_Z22gpu_histogram_distancePiS_Pd
.visible .entry _Z22gpu_histogram_distancePiS_Pd(
	.param .u64 .ptr .align 1 _Z22gpu_histogram_distancePiS_Pd_param_0,
	.param .u64 .ptr .align 1 _Z22gpu_histogram_distancePiS_Pd_param_1,
	.param .u64 .ptr .align 1 _Z22gpu_histogram_distancePiS_Pd_param_2
)
{
	.reg .pred 	%p<10>;
	.reg .b32 	%r<8>;
	.reg .b64 	%rd<13>;
	.reg .b64 	%fd<28>;

	ld.param.u64 	%rd3, [_Z22gpu_histogram_distancePiS_Pd_param_0];
	ld.param.u64 	%rd4, [_Z22gpu_histogram_distancePiS_Pd_param_1];
	ld.param.u64 	%rd5, [_Z22gpu_histogram_distancePiS_Pd_param_2];
	cvta.to.global.u64 	%rd6, %rd4;
	cvta.to.global.u64 	%rd7, %rd3;
	cvta.to.global.u64 	%rd1, %rd5;
	mov.u32 	%r1, %tid.x;
	mul.wide.u32 	%rd8, %r1, 8;
	add.s64 	%rd2, %rd1, %rd8;
	mov.b64 	%rd9, 0;
	st.global.u64 	[%rd2], %rd9;
	mul.wide.u32 	%rd10, %r1, 4;
	add.s64 	%rd11, %rd7, %rd10;
	ld.global.u32 	%r2, [%rd11];
	add.s64 	%rd12, %rd6, %rd10;
	ld.global.u32 	%r3, [%rd12];
	neg.s32 	%r4, %r3;
	setp.eq.s32 	%p1, %r2, %r4;
	@%p1 bra 	$L__BB1_2;
	sub.s32 	%r5, %r2, %r3;
	mul.lo.s32 	%r6, %r5, %r5;
	cvt.rn.f64.u32 	%fd1, %r6;
	add.s32 	%r7, %r3, %r2;
	cvt.rn.f64.s32 	%fd2, %r7;
	div.rn.f64 	%fd3, %fd1, %fd2;
	st.global.f64 	[%rd2], %fd3;
$L__BB1_2:
	bar.sync 	0;
	setp.gt.u32 	%p2, %r1, 127;
	@%p2 bra 	$L__BB1_4;
	ld.global.f64 	%fd4, [%rd2];
	ld.global.f64 	%fd5, [%rd2+1024];
	add.f64 	%fd6, %fd4, %fd5;
	st.global.f64 	[%rd2], %fd6;
$L__BB1_4:
	bar.sync 	0;
	setp.gt.u32 	%p3, %r1, 63;
	@%p3 bra 	$L__BB1_6;
	ld.global.f64 	%fd7, [%rd2];
	ld.global.f64 	%fd8, [%rd2+512];
	add.f64 	%fd9, %fd7, %fd8;
	st.global.f64 	[%rd2], %fd9;
$L__BB1_6:
	bar.sync 	0;
	setp.gt.u32 	%p4, %r1, 31;
	@%p4 bra 	$L__BB1_8;
	ld.global.f64 	%fd10, [%rd2];
	ld.global.f64 	%fd11, [%rd2+256];
	add.f64 	%fd12, %fd10, %fd11;
	st.global.f64 	[%rd2], %fd12;
$L__BB1_8:
	bar.sync 	0;
	setp.gt.u32 	%p5, %r1, 15;
	@%p5 bra 	$L__BB1_10;
	ld.global.f64 	%fd13, [%rd2];
	ld.global.f64 	%fd14, [%rd2+128];
	add.f64 	%fd15, %fd13, %fd14;
	st.global.f64 	[%rd2], %fd15;
$L__BB1_10:
	bar.sync 	0;
	setp.gt.u32 	%p6, %r1, 7;
	@%p6 bra 	$L__BB1_12;
	ld.global.f64 	%fd16, [%rd2];
	ld.global.f64 	%fd17, [%rd2+64];
	add.f64 	%fd18, %fd16, %fd17;
	st.global.f64 	[%rd2], %fd18;
$L__BB1_12:
	bar.sync 	0;
	setp.gt.u32 	%p7, %r1, 3;
	@%p7 bra 	$L__BB1_14;
	ld.global.f64 	%fd19, [%rd2];
	ld.global.f64 	%fd20, [%rd2+32];
	add.f64 	%fd21, %fd19, %fd20;
	st.global.f64 	[%rd2], %fd21;
$L__BB1_14:
	bar.sync 	0;
	setp.gt.u32 	%p8, %r1, 1;
	@%p8 bra 	$L__BB1_16;
	ld.global.f64 	%fd22, [%rd2];
	ld.global.f64 	%fd23, [%rd2+16];
	add.f64 	%fd24, %fd22, %fd23;
	st.global.f64 	[%rd2], %fd24;
$L__BB1_16:
	bar.sync 	0;
	setp.ne.s32 	%p9, %r1, 0;
	@%p9 bra 	$L__BB1_18;
	ld.global.f64 	%fd25, [%rd2];
	ld.global.f64 	%fd26, [%rd1+8];
	add.f64 	%fd27, %fd25, %fd26;
	st.global.f64 	[%rd2], %fd27;
$L__BB1_18:
	bar.sync 	0;
	ret;

}
	// .globl	_Z14process_queuesPV14_threads_queueS1_i
.visible .entry _Z14process_queuesPV14_threads_queueS1_i(
	.param .u64 .ptr .align 1 _Z14process_queuesPV14_threads_queueS1_i_param_0,
	.param .u64 .ptr .align 1 _Z14process_queuesPV14_threads_queueS1_i_param_1,
	.param .u32 _Z14process_queuesPV14_threads_queueS1_i_param_2
)
{
	.local .align 1 .b8 	__local_depot2[4];
	.reg .b64 	%SP;
	.reg .b64 	%SPL;
	.reg .pred 	%p<11>;
	.reg .b16 	%rs<28>;
	.reg .b32 	%r<22>;
	.reg .b64 	%rd<22>;
	// demoted variable
	.shared .align 1 .u8 _ZZ14process_queuesPV14_threads_queueS1_iE7was_deq;
	// demoted variable
	.shared .align 4 .u32 _ZZ14process_queuesPV14_threads_queueS1_iE9req_count;
	mov.u64 	%SPL, __local_depot2;
	cvta.local.u64 	%SP, %SPL;
	ld.param.u64 	%rd9, [_Z14process_queuesPV14_threads_queueS1_i_param_0];
	ld.param.u64 	%rd10, [_Z14process_queuesPV14_threads_queueS1_i_param_1];
	ld.param.u32 	%r6, [_Z14process_queuesPV14_threads_queueS1_i_param_2];
	cvta.to.global.u64 	%rd11, %rd9;
	cvta.to.global.u64 	%rd12, %rd10;
	mov.u32 	%r7, %ctaid.x;
	mul.wide.u32 	%rd13, %r7, 84;
	add.s64 	%rd1, %rd12, %rd13;
	add.s64 	%rd2, %rd11, %rd13;
	div.s32 	%r8, 1234, %r6;
	mul.lo.s32 	%r9, %r8, %r6;
	sub.s32 	%r10, 1234, %r9;
	setp.lt.u32 	%p1, %r7, %r10;
	selp.u32 	%r11, 1, 0, %p1;
	add.s32 	%r1, %r8, %r11;
	mov.u32 	%r2, %tid.x;
	setp.ne.s32 	%p2, %r2, 0;
	@%p2 bra 	$L__BB2_2;
	mov.b16 	%rs1, 0;
	st.shared.u8 	[_ZZ14process_queuesPV14_threads_queueS1_iE7was_deq], %rs1;
	mov.b32 	%r12, 0;
	st.shared.u32 	[_ZZ14process_queuesPV14_threads_queueS1_iE9req_count], %r12;
$L__BB2_2:
	membar.sys;
	ld.shared.u32 	%r13, [_ZZ14process_queuesPV14_threads_queueS1_iE9req_count];
	setp.ge.u32 	%p3, %r13, %r1;
	@%p3 bra 	$L__BB2_13;
	add.s64 	%rd3, %rd1, 4;
	add.s64 	%rd4, %rd2, 4;
	mov.b32 	%r21, -1;
	add.u64 	%rd14, %SP, 0;
	add.u64 	%rd15, %SP, 1;
$L__BB2_4:
	setp.ne.s32 	%p4, %r2, 0;
	@%p4 bra 	$L__BB2_8;
	ld.volatile.global.u8 	%rs2, [%rd1];
	cvta.to.local.u64 	%rd5, %rd14;
	st.local.u8 	[%rd5], %rs2;
	ld.volatile.global.u8 	%rs3, [%rd1+1];
	cvta.to.local.u64 	%rd6, %rd15;
	st.local.u8 	[%rd6], %rs3;
	membar.sys;
	ld.shared.u8 	%rs4, [_ZZ14process_queuesPV14_threads_queueS1_iE7was_deq];
	setp.ne.s16 	%p5, %rs4, 0;
	@%p5 bra 	$L__BB2_8;
	ld.local.u8 	%rs5, [%rd5];
	ld.local.u8 	%rs6, [%rd6];
	setp.eq.s16 	%p6, %rs5, %rs6;
	@%p6 bra 	$L__BB2_8;
	ld.local.u8 	%r15, [%rd5];
	mul.wide.u32 	%rd16, %r15, 8;
	add.s64 	%rd17, %rd3, %rd16;
	ld.volatile.global.u32 	%r21, [%rd17];
	ld.local.u8 	%rs7, [%rd5];
	add.s16 	%rs8, %rs7, 1;
	mul.hi.u16 	%rs9, %rs8, 6554;
	mul.lo.s16 	%rs10, %rs9, 10;
	sub.s16 	%rs11, %rs8, %rs10;
	st.volatile.global.u8 	[%rd1], %rs11;
	mov.b16 	%rs12, 1;
	st.shared.u8 	[_ZZ14process_queuesPV14_threads_queueS1_iE7was_deq], %rs12;
	membar.sys;
$L__BB2_8:
	setp.ne.s32 	%p7, %r2, 0;
	bar.sync 	0;
	@%p7 bra 	$L__BB2_12;
	ld.volatile.global.u8 	%rs13, [%rd2];
	add.u64 	%rd7, %SPL, 2;
	st.local.u8 	[%rd7], %rs13;
	ld.volatile.global.u8 	%rs14, [%rd2+1];
	add.u64 	%rd8, %SPL, 3;
	st.local.u8 	[%rd8], %rs14;
	membar.sys;
	ld.shared.u8 	%rs15, [_ZZ14process_queuesPV14_threads_queueS1_iE7was_deq];
	setp.eq.s16 	%p8, %rs15, 0;
	@%p8 bra 	$L__BB2_12;
	ld.local.u8 	%rs16, [%rd7];
	ld.local.u8 	%rs17, [%rd8];
	add.s16 	%rs18, %rs17, 1;
	mul.hi.u16 	%rs19, %rs18, 6554;
	mul.lo.s16 	%rs20, %rs19, 10;
	sub.s16 	%rs21, %rs18, %rs20;
	setp.eq.s16 	%p9, %rs21, %rs16;
	@%p9 bra 	$L__BB2_12;
	ld.local.u8 	%r16, [%rd8];
	mul.wide.u32 	%rd20, %r16, 8;
	add.s64 	%rd21, %rd4, %rd20;
	st.volatile.global.u32 	[%rd21], %r21;
	ld.local.u8 	%rs22, [%rd8];
	add.s16 	%rs23, %rs22, 1;
	mul.hi.u16 	%rs24, %rs23, 6554;
	mul.lo.s16 	%rs25, %rs24, 10;
	sub.s16 	%rs26, %rs23, %rs25;
	st.volatile.global.u8 	[%rd2+1], %rs26;
	membar.sys;
	ld.shared.u32 	%r17, [_ZZ14process_queuesPV14_threads_queueS1_iE9req_count];
	add.s32 	%r18, %r17, 1;
	st.shared.u32 	[_ZZ14process_queuesPV14_threads_queueS1_iE9req_count], %r18;
	membar.gl;
	mov.b16 	%rs27, 0;
	st.shared.u8 	[_ZZ14process_queuesPV14_threads_queueS1_iE7was_deq], %rs27;
$L__BB2_12:
	ld.shared.u32 	%r19, [_ZZ14process_queuesPV14_threads_queueS1_iE9req_count];
	setp.lt.u32 	%p10, %r19, %r1;
	@%p10 bra 	$L__BB2_4;
$L__BB2_13:
	ret;

}


// ===== COMPILED SASS (sm_100) =====

	.target	sm_100

	.elftype	@"ET_EXEC"


//--------------------- .note.nv.tkinfo           --------------------------
	.section	.note.nv.tkinfo,"",@"SHT_NOTE"
	.sectionflags	@"SHF_NOTE_NV_TKINFO"
	.tkinfo
        /*0018*/ 	.word	0x00000002
        /*0030*/ 	.string	""
        /*0030*/ 	.string	"ptxas"
        /*0030*/ 	.string	"Cuda compilation tools, release 13.0, V13.0.88"
        /*0030*/ 	.string	"Build cuda_13.0.r13.0/compiler.36424714_0"
        /*0030*/ 	.string	"-arch sm_100 -m 64 "



//--------------------- .note.nv.cuinfo           --------------------------
	.section	.note.nv.cuinfo,"",@"SHT_NOTE"
	.sectionflags	@"SHF_NOTE_NV_CUINFO"
        /*0018*/ 	.short	0x0002
        /*001a*/ 	.short	0x0064
        /*001c*/ 	.short	0x0082
	.zero		2


//--------------------- .nv.info                  --------------------------
	.section	.nv.info,"",@"SHT_CUDA_INFO"
	.align	4


	//----- nvinfo : EIATTR_REGCOUNT
	.align		4
        /*0000*/ 	.byte	0x04, 0x2f
        /*0002*/ 	.short	(.L_1 - .L_0)
	.align		4
.L_0:
        /*0004*/ 	.word	index@(_Z22gpu_image_to_histogramPhPi)
        /*0008*/ 	.word	0x00000016


	//----- nvinfo : EIATTR_FRAME_SIZE
	.align		4
.L_1:
        /*000c*/ 	.byte	0x04, 0x11
        /*000e*/ 	.short	(.L_3 - .L_2)
	.align		4
.L_2:
        /*0010*/ 	.word	index@(_Z22gpu_image_to_histogramPhPi)
        /*0014*/ 	.word	0x00000000


	//----- nvinfo : EIATTR_REGCOUNT
	.align		4
.L_3:
        /*0018*/ 	.byte	0x04, 0x2f
        /*001a*/ 	.short	(.L_5 - .L_4)
	.align		4
.L_4:
        /*001c*/ 	.word	index@(_Z22gpu_histogram_distancePiS_Pd)
        /*0020*/ 	.word	0x0000001b


	//----- nvinfo : EIATTR_FRAME_SIZE
	.align		4
.L_5:
        /*0024*/ 	.byte	0x04, 0x11
        /*0026*/ 	.short	(.L_7 - .L_6)
	.align		4
.L_6:
        /*0028*/ 	.word	index@($__internal_0_$__cuda_sm20_div_rn_f64_full)
        /*002c*/ 	.word	0x00000000


	//----- nvinfo : EIATTR_FRAME_SIZE
	.align		4
.L_7:
        /*0030*/ 	.byte	0x04, 0x11
        /*0032*/ 	.short	(.L_9 - .L_8)
	.align		4
.L_8:
        /*0034*/ 	.word	index@(_Z22gpu_histogram_distancePiS_Pd)
        /*0038*/ 	.word	0x00000000


	//----- nvinfo : EIATTR_REGCOUNT
	.align		4
.L_9:
        /*003c*/ 	.byte	0x04, 0x2f
        /*003e*/ 	.short	(.L_11 - .L_10)
	.align		4
.L_10:
        /*0040*/ 	.word	index@(_Z14process_queuesPV14_threads_queueS1_i)
        /*0044*/ 	.word	0x00000016


	//----- nvinfo : EIATTR_FRAME_SIZE
	.align		4
.L_11:
        /*0048*/ 	.byte	0x04, 0x11
        /*004a*/ 	.short	(.L_13 - .L_12)
	.align		4
.L_12:
        /*004c*/ 	.word	index@(_Z14process_queuesPV14_threads_queueS1_i)
        /*0050*/ 	.word	0x00000008


	//----- nvinfo : EIATTR_MIN_STACK_SIZE
	.align		4
.L_13:
        /*0054*/ 	.byte	0x04, 0x12
        /*0056*/ 	.short	(.L_15 - .L_14)
	.align		4
.L_14:
        /*0058*/ 	.word	index@(_Z14process_queuesPV14_threads_queueS1_i)
        /*005c*/ 	.word	0x00000008


	//----- nvinfo : EIATTR_MIN_STACK_SIZE
	.align		4
.L_15:
        /*0060*/ 	.byte	0x04, 0x12
        /*0062*/ 	.short	(.L_17 - .L_16)
	.align		4
.L_16:
        /*0064*/ 	.word	index@(_Z22gpu_histogram_distancePiS_Pd)
        /*0068*/ 	.word	0x00000000


	//----- nvinfo : EIATTR_MIN_STACK_SIZE
	.align		4
.L_17:
        /*006c*/ 	.byte	0x04, 0x12
        /*006e*/ 	.short	(.L_19 - .L_18)
	.align		4
.L_18:
        /*0070*/ 	.word	index@(_Z22gpu_image_to_histogramPhPi)
        /*0074*/ 	.word	0x00000000
.L_19:


//--------------------- .nv.compat                --------------------------
	.section	.nv.compat,"",@"SHT_CUDA_COMPAT_INFO"
	.align	4
        /*0000*/ 	.byte	0x02, 0x09, 0x00, 0x00, 0x02, 0x02, 0x01, 0x00, 0x02, 0x05, 0x05, 0x00, 0x03, 0x07, 0x01, 0x01
        /*0010*/ 	.byte	0x02, 0x03, 0x00, 0x00, 0x02, 0x06, 0x01, 0x00, 0x04, 0x0b, 0x08, 0x00, 0x01, 0x00, 0x00, 0x00
        /*0020*/ 	.byte	0x00, 0x00, 0x00, 0x00


//--------------------- .nv.info._Z14process_queuesPV14_threads_queueS1_i --------------------------
	.section	.nv.info._Z14process_queuesPV14_threads_queueS1_i,"",@"SHT_CUDA_INFO"
	.sectionflags	@""
	.align	4


	//----- nvinfo : EIATTR_CUDA_API_VERSION
	.align		4
        /*0000*/ 	.byte	0x04, 0x37
        /*0002*/ 	.short	(.L_21 - .L_20)
.L_20:
        /*0004*/ 	.word	0x00000082


	//----- nvinfo : EIATTR_KPARAM_INFO
	.align		4
.L_21:
        /*0008*/ 	.byte	0x04, 0x17
        /*000a*/ 	.short	(.L_23 - .L_22)
.L_22:
        /*000c*/ 	.word	0x00000000
        /*0010*/ 	.short	0x0002
        /*0012*/ 	.short	0x0010
        /*0014*/ 	.byte	0x00, 0xf0, 0x11, 0x00


	//----- nvinfo : EIATTR_KPARAM_INFO
	.align		4
.L_23:
        /*0018*/ 	.byte	0x04, 0x17
        /*001a*/ 	.short	(.L_25 - .L_24)
.L_24:
        /*001c*/ 	.word	0x00000000
        /*0020*/ 	.short	0x0001
        /*0022*/ 	.short	0x0008
        /*0024*/ 	.byte	0x00, 0xf5, 0x21, 0x00


	//----- nvinfo : EIATTR_KPARAM_INFO
	.align		4
.L_25:
        /*0028*/ 	.byte	0x04, 0x17
        /*002a*/ 	.short	(.L_27 - .L_26)
.L_26:
        /*002c*/ 	.word	0x00000000
        /*0030*/ 	.short	0x0000
        /*0032*/ 	.short	0x0000
        /*0034*/ 	.byte	0x00, 0xf5, 0x21, 0x00


	//----- nvinfo : EIATTR_SPARSE_MMA_MASK
	.align		4
.L_27:
        /*0038*/ 	.byte	0x03, 0x50
        /*003a*/ 	.short	0x0000


	//----- nvinfo : EIATTR_MAXREG_COUNT
	.align		4
        /*003c*/ 	.byte	0x03, 0x1b
        /*003e*/ 	.short	0x00ff


	//----- nvinfo : EIATTR_NUM_BARRIERS
	.align		4
        /*0040*/ 	.byte	0x02, 0x4c
        /*0042*/ 	.byte	0x01
	.zero		1


	//----- nvinfo : EIATTR_MERCURY_ISA_VERSION
	.align		4
        /*0044*/ 	.byte	0x03, 0x5f
        /*0046*/ 	.short	0x0101


	//----- nvinfo : EIATTR_VRC_CTA_INIT_COUNT
	.align		4
        /*0048*/ 	.byte	0x02, 0x4a
	.zero		1
	.zero		1


	//----- nvinfo : EIATTR_EXIT_INSTR_OFFSETS
	.align		4
        /*004c*/ 	.byte	0x04, 0x1c
        /*004e*/ 	.short	(.L_29 - .L_28)


	//   ....[0]....
.L_28:
        /*0050*/ 	.word	0x00000360


	//   ....[1]....
        /*0054*/ 	.word	0x000009c0


	//----- nvinfo : EIATTR_CRS_STACK_SIZE
	.align		4
.L_29:
        /*0058*/ 	.byte	0x04, 0x1e
        /*005a*/ 	.short	(.L_31 - .L_30)
.L_30:
        /*005c*/ 	.word	0x00000000


	//----- nvinfo : EIATTR_CBANK_PARAM_SIZE
	.align		4
.L_31:
        /*0060*/ 	.byte	0x03, 0x19
        /*0062*/ 	.short	0x0014


	//----- nvinfo : EIATTR_PARAM_CBANK
	.align		4
        /*0064*/ 	.byte	0x04, 0x0a
        /*0066*/ 	.short	(.L_33 - .L_32)
	.align		4
.L_32:
        /*0068*/ 	.word	index@(.nv.constant0._Z14process_queuesPV14_threads_queueS1_i)
        /*006c*/ 	.short	0x0380
        /*006e*/ 	.short	0x0014


	//----- nvinfo : EIATTR_SW_WAR
	.align		4
.L_33:
        /*0070*/ 	.byte	0x04, 0x36
        /*0072*/ 	.short	(.L_35 - .L_34)
.L_34:
        /*0074*/ 	.word	0x00000008
.L_35:


//--------------------- .nv.info._Z22gpu_histogram_distancePiS_Pd --------------------------
	.section	.nv.info._Z22gpu_histogram_distancePiS_Pd,"",@"SHT_CUDA_INFO"
	.sectionflags	@""
	.align	4


	//----- nvinfo : EIATTR_CUDA_API_VERSION
	.align		4
        /*0000*/ 	.byte	0x04, 0x37
        /*0002*/ 	.short	(.L_37 - .L_36)
.L_36:
        /*0004*/ 	.word	0x00000082


	//----- nvinfo : EIATTR_KPARAM_INFO
	.align		4
.L_37:
        /*0008*/ 	.byte	0x04, 0x17
        /*000a*/ 	.short	(.L_39 - .L_38)
.L_38:
        /*000c*/ 	.word	0x00000000
        /*0010*/ 	.short	0x0002
        /*0012*/ 	.short	0x0010
        /*0014*/ 	.byte	0x00, 0xf5, 0x21, 0x00


	//----- nvinfo : EIATTR_KPARAM_INFO
	.align		4
.L_39:
        /*0018*/ 	.byte	0x04, 0x17
        /*001a*/ 	.short	(.L_41 - .L_40)
.L_40:
        /*001c*/ 	.word	0x00000000
        /*0020*/ 	.short	0x0001
        /*0022*/ 	.short	0x0008
        /*0024*/ 	.byte	0x00, 0xf5, 0x21, 0x00


	//----- nvinfo : EIATTR_KPARAM_INFO
	.align		4
.L_41:
        /*0028*/ 	.byte	0x04, 0x17
        /*002a*/ 	.short	(.L_43 - .L_42)
.L_42:
        /*002c*/ 	.word	0x00000000
        /*0030*/ 	.short	0x0000
        /*0032*/ 	.short	0x0000
        /*0034*/ 	.byte	0x00, 0xf5, 0x21, 0x00


	//----- nvinfo : EIATTR_SPARSE_MMA_MASK
	.align		4
.L_43:
        /*0038*/ 	.byte	0x03, 0x50
        /*003a*/ 	.short	0x0000


	//----- nvinfo : EIATTR_MAXREG_COUNT
	.align		4
        /*003c*/ 	.byte	0x03, 0x1b
        /*003e*/ 	.short	0x00ff


	//----- nvinfo : EIATTR_NUM_BARRIERS
	.align		4
        /*0040*/ 	.byte	0x02, 0x4c
        /*0042*/ 	.byte	0x01
	.zero		1


	//----- nvinfo : EIATTR_MERCURY_ISA_VERSION
	.align		4
        /*0044*/ 	.byte	0x03, 0x5f
        /*0046*/ 	.short	0x0101


	//----- nvinfo : EIATTR_VRC_CTA_INIT_COUNT
	.align		4
        /*0048*/ 	.byte	0x02, 0x4a
	.zero		1
	.zero		1


	//----- nvinfo : EIATTR_EXIT_INSTR_OFFSETS
	.align		4
        /*004c*/ 	.byte	0x04, 0x1c
        /*004e*/ 	.short	(.L_45 - .L_44)


	//   ....[0]....
.L_44:
        /*0050*/ 	.word	0x00000750


	//----- nvinfo : EIATTR_CRS_STACK_SIZE
	.align		4
.L_45:
        /*0054*/ 	.byte	0x04, 0x1e
        /*0056*/ 	.short	(.L_47 - .L_46)
.L_46:
        /*0058*/ 	.word	0x00000000


	//----- nvinfo : EIATTR_CBANK_PARAM_SIZE
	.align		4
.L_47:
        /*005c*/ 	.byte	0x03, 0x19
        /*005e*/ 	.short	0x0018


	//----- nvinfo : EIATTR_PARAM_CBANK
	.align		4
        /*0060*/ 	.byte	0x04, 0x0a
        /*0062*/ 	.short	(.L_49 - .L_48)
	.align		4
.L_48:
        /*0064*/ 	.word	index@(.nv.constant0._Z22gpu_histogram_distancePiS_Pd)
        /*0068*/ 	.short	0x0380
        /*006a*/ 	.short	0x0018


	//----- nvinfo : EIATTR_SW_WAR
	.align		4
.L_49:
        /*006c*/ 	.byte	0x04, 0x36
        /*006e*/ 	.short	(.L_51 - .L_50)
.L_50:
        /*0070*/ 	.word	0x00000008
.L_51:


//--------------------- .nv.info._Z22gpu_image_to_histogramPhPi --------------------------
	.section	.nv.info._Z22gpu_image_to_histogramPhPi,"",@"SHT_CUDA_INFO"
	.sectionflags	@""
	.align	4


	//----- nvinfo : EIATTR_CUDA_API_VERSION
	.align		4
        /*0000*/ 	.byte	0x04, 0x37
        /*0002*/ 	.short	(.L_53 - .L_52)
.L_52:
        /*0004*/ 	.word	0x00000082


	//----- nvinfo : EIATTR_KPARAM_INFO
	.align		4
.L_53:
        /*0008*/ 	.byte	0x04, 0x17
        /*000a*/ 	.short	(.L_55 - .L_54)
.L_54:
        /*000c*/ 	.word	0x00000000
        /*0010*/ 	.short	0x0001
        /*0012*/ 	.short	0x0008
        /*0014*/ 	.byte	0x00, 0xf5, 0x21, 0x00


	//----- nvinfo : EIATTR_KPARAM_INFO
	.align		4
.L_55:
        /*0018*/ 	.byte	0x04, 0x17
        /*001a*/ 	.short	(.L_57 - .L_56)
.L_56:
        /*001c*/ 	.word	0x00000000
        /*0020*/ 	.short	0x0000
        /*0022*/ 	.short	0x0000
        /*0024*/ 	.byte	0x00, 0xf5, 0x21, 0x00


	//----- nvinfo : EIATTR_SPARSE_MMA_MASK
	.align		4
.L_57:
        /*0028*/ 	.byte	0x03, 0x50
        /*002a*/ 	.short	0x0000


	//----- nvinfo : EIATTR_MAXREG_COUNT
	.align		4
        /*002c*/ 	.byte	0x03, 0x1b
        /*002e*/ 	.short	0x00ff


	//----- nvinfo : EIATTR_MERCURY_ISA_VERSION
	.align		4
        /*0030*/ 	.byte	0x03, 0x5f
        /*0032*/ 	.short	0x0101


	//----- nvinfo : EIATTR_VRC_CTA_INIT_COUNT
	.align		4
        /*0034*/ 	.byte	0x02, 0x4a
	.zero		1
	.zero		1


	//----- nvinfo : EIATTR_EXIT_INSTR_OFFSETS
	.align		4
        /*0038*/ 	.byte	0x04, 0x1c
        /*003a*/ 	.short	(.L_59 - .L_58)


	//   ....[0]....
.L_58:
        /*003c*/ 	.word	0x00000500


	//----- nvinfo : EIATTR_CBANK_PARAM_SIZE
	.align		4
.L_59:
        /*0040*/ 	.byte	0x03, 0x19
        /*0042*/ 	.short	0x0010


	//----- nvinfo : EIATTR_PARAM_CBANK
	.align		4
        /*0044*/ 	.byte	0x04, 0x0a
        /*0046*/ 	.short	(.L_61 - .L_60)
	.align		4
.L_60:
        /*0048*/ 	.word	index@(.nv.constant0._Z22gpu_image_to_histogramPhPi)
        /*004c*/ 	.short	0x0380
        /*004e*/ 	.short	0x0010


	//----- nvinfo : EIATTR_SW_WAR
	.align		4
.L_61:
        /*0050*/ 	.byte	0x04, 0x36
        /*0052*/ 	.short	(.L_63 - .L_62)
.L_62:
        /*0054*/ 	.word	0x00000008
.L_63:


//--------------------- .nv.callgraph             --------------------------
	.section	.nv.callgraph,"",@"SHT_CUDA_CALLGRAPH"
	.align	4
	.sectionentsize	8
	.align		4
        /*0000*/ 	.word	0x00000000
	.align		4
        /*0004*/ 	.word	0xffffffff
	.align		4
        /*0008*/ 	.word	0x00000000
	.align		4
        /*000c*/ 	.word	0xfffffffe
	.align		4
        /*0010*/ 	.word	0x00000000
	.align		4
        /*0014*/ 	.word	0xfffffffd
	.align		4
        /*0018*/ 	.word	0x00000000
	.align		4
        /*001c*/ 	.word	0xfffffffc


//--------------------- .text._Z14process_queuesPV14_threads_queueS1_i --------------------------
	.section	.text._Z14process_queuesPV14_threads_queueS1_i,"ax",@progbits
	.align	128
        .global         _Z14process_queuesPV14_threads_queueS1_i
        .type           _Z14process_queuesPV14_threads_queueS1_i,@function
        .size           _Z14process_queuesPV14_threads_queueS1_i,(.L_x_34 - _Z14process_queuesPV14_threads_queueS1_i)
        .other          _Z14process_queuesPV14_threads_queueS1_i,@"STO_CUDA_ENTRY STV_DEFAULT"
_Z14process_queuesPV14_threads_queueS1_i:
.text._Z14process_queuesPV14_threads_queueS1_i:
[----:B------:R-:W0:Y:S08]  /*0000*/  LDC R1, c[0x0][0x37c] ;  /* 0x0000df00ff017b82 */ /* 0x000e300000000800 */
[----:B------:R-:W1:Y:S01]  /*0010*/  LDC R4, c[0x0][0x390] ;  /* 0x0000e400ff047b82 */ /* 0x000e620000000800 */
[----:B------:R-:W2:Y:S01]  /*0020*/  S2R R5, SR_TID.X ;  /* 0x0000000000057919 */ /* 0x000ea20000002100 */
[----:B------:R-:W-:Y:S01]  /*0030*/  UMOV UR4, 0x400 ;  /* 0x0000040000047882 */ /* 0x000fe20000000000 */
[----:B0-----:R-:W-:Y:S01]  /*0040*/  VIADD R1, R1, 0xfffffff8 ;  /* 0xfffffff801017836 */ /* 0x001fe20000000000 */
[----:B------:R-:W0:Y:S04]  /*0050*/  S2R R13, SR_CTAID.X ;  /* 0x00000000000d7919 */ /* 0x000e280000002500 */
[----:B------:R-:W3:Y:S01]  /*0060*/  S2UR UR5, SR_CgaCtaId ;  /* 0x00000000000579c3 */ /* 0x000ee20000008800 */
[----:B-1----:R-:W-:-:S04]  /*0070*/  IABS R9, R4 ;  /* 0x0000000400097213 */ /* 0x002fc80000000000 */
[----:B------:R-:W1:Y:S01]  /*0080*/  I2F.RP R0, R9 ;  /* 0x0000000900007306 */ /* 0x000e620000209400 */
[----:B---3--:R-:W-:Y:S01]  /*0090*/  ULEA UR4, UR5, UR4, 0x18 ;  /* 0x0000000405047291 */ /* 0x008fe2000f8ec0ff */
[----:B--2---:R-:W-:-:S06]  /*00a0*/  ISETP.NE.AND P1, PT, R5, RZ, PT ;  /* 0x000000ff0500720c */ /* 0x004fcc0003f25270 */
[----:B-1----:R-:W1:Y:S02]  /*00b0*/  MUFU.RCP R0, R0 ;  /* 0x0000000000007308 */ /* 0x002e640000001000 */
[----:B-1----:R-:W-:-:S06]  /*00c0*/  VIADD R2, R0, 0xffffffe ;  /* 0x0ffffffe00027836 */ /* 0x002fcc0000000000 */
[----:B------:R1:W2:Y:S02]  /*00d0*/  F2I.FTZ.U32.TRUNC.NTZ R3, R2 ;  /* 0x0000000200037305 */ /* 0x0002a4000021f000 */
[----:B-1----:R-:W-:Y:S02]  /*00e0*/  HFMA2 R2, -RZ, RZ, 0, 0 ;  /* 0x00000000ff027431 */ /* 0x002fe400000001ff */
[----:B--2---:R-:W-:-:S04]  /*00f0*/  IMAD.MOV R6, RZ, RZ, -R3 ;  /* 0x000000ffff067224 */ /* 0x004fc800078e0a03 */
[----:B------:R-:W-:-:S04]  /*0100*/  IMAD R7, R6, R9, RZ ;  /* 0x0000000906077224 */ /* 0x000fc800078e02ff */
[----:B------:R-:W-:Y:S01]  /*0110*/  IMAD.HI.U32 R3, R3, R7, R2 ;  /* 0x0000000703037227 */ /* 0x000fe200078e0002 */
[----:B------:R-:W-:Y:S01]  /*0120*/  @!P1 MOV R2, 0x400 ;  /* 0x0000040000029802 */ /* 0x000fe20000000f00 */
[----:B------:R-:W1:Y:S04]  /*0130*/  @!P1 S2R R7, SR_CgaCtaId ;  /* 0x0000000000079919 */ /* 0x000e680000008800 */
[----:B------:R-:W-:-:S04]  /*0140*/  IMAD.HI.U32 R3, R3, 0x4d2, RZ ;  /* 0x000004d203037827 */ /* 0x000fc800078e00ff */
[----:B------:R-:W-:-:S04]  /*0150*/  IMAD.MOV R0, RZ, RZ, -R3 ;  /* 0x000000ffff007224 */ /* 0x000fc800078e0a03 */
[----:B------:R-:W-:-:S05]  /*0160*/  IMAD R0, R9, R0, 0x4d2 ;  /* 0x000004d209007424 */ /* 0x000fca00078e0200 */
[----:B------:R-:W-:-:S13]  /*0170*/  ISETP.GT.U32.AND P3, PT, R9, R0, PT ;  /* 0x000000000900720c */ /* 0x000fda0003f64070 */
[----:B------:R-:W-:Y:S01]  /*0180*/  @!P3 IMAD.IADD R0, R0, 0x1, -R9 ;  /* 0x000000010000b824 */ /* 0x000fe200078e0a09 */
[----:B-1----:R-:W-:Y:S01]  /*0190*/  @!P1 LEA R2, R7, R2, 0x18 ;  /* 0x0000000207029211 */ /* 0x002fe200078ec0ff */
[----:B------:R-:W-:Y:S01]  /*01a0*/  @!P3 VIADD R3, R3, 0x1 ;  /* 0x000000010303b836 */ /* 0x000fe20000000000 */
[----:B------:R-:W-:Y:S02]  /*01b0*/  ISETP.NE.AND P3, PT, R4, RZ, PT ;  /* 0x000000ff0400720c */ /* 0x000fe40003f65270 */
[----:B------:R-:W-:Y:S01]  /*01c0*/  ISETP.GE.U32.AND P2, PT, R0, R9, PT ;  /* 0x000000090000720c */ /* 0x000fe20003f46070 */
[----:B------:R-:W-:Y:S01]  /*01d0*/  @!P1 STS.U8 [R2], RZ ;  /* 0x000000ff02009388 */ /* 0x000fe20000000000 */
[----:B------:R-:W-:-:S03]  /*01e0*/  LOP3.LUT R0, R4, 0x4d2, RZ, 0x3c, !PT ;  /* 0x000004d204007812 */ /* 0x000fc600078e3cff */
[----:B------:R1:W-:Y:S01]  /*01f0*/  @!P1 STS [R2+0x4], RZ ;  /* 0x000004ff02009388 */ /* 0x0003e20000000800 */
[----:B------:R-:W-:Y:S02]  /*0200*/  ISETP.GE.AND P0, PT, R0, RZ, PT ;  /* 0x000000ff0000720c */ /* 0x000fe40003f06270 */
[----:B------:R-:W-:-:S05]  /*0210*/  MOV R0, UR4 ;  /* 0x0000000400007c02 */ /* 0x000fca0008000f00 */
[----:B------:R-:W-:Y:S01]  /*0220*/  @P2 VIADD R3, R3, 0x1 ;  /* 0x0000000103032836 */ /* 0x000fe20000000000 */
[----:B------:R-:W-:Y:S06]  /*0230*/  MEMBAR.SC.SYS ;  /* 0x0000000000007992 */ /* 0x000fec0000003000 */
[----:B------:R-:W-:-:S00]  /*0240*/  ERRBAR ;  /* 0x00000000000079ab */ /* 0x000fc00000000000 */
[----:B------:R-:W-:Y:S06]  /*0250*/  CGAERRBAR ;  /* 0x00000000000075ab */ /* 0x000fec0000000000 */
[----:B------:R-:W-:Y:S04]  /*0260*/  CCTL.IVALL ;  /* 0x00000000ff00798f */ /* 0x000fe80002000000 */
[----:B------:R-:W2:Y:S01]  /*0270*/  LDS R11, [R0+0x4] ;  /* 0x00000400000b7984 */ /* 0x000ea20000000800 */
[----:B------:R-:W-:Y:S01]  /*0280*/  @!P0 IMAD.MOV R3, RZ, RZ, -R3 ;  /* 0x000000ffff038224 */ /* 0x000fe200078e0a03 */
[----:B------:R-:W-:Y:S01]  /*0290*/  @!P3 LOP3.LUT R3, RZ, R4, RZ, 0x33, !PT ;  /* 0x00000004ff03b212 */ /* 0x000fe200078e33ff */
[----:B------:R-:W3:Y:S01]  /*02a0*/  LDC.64 R8, c[0x0][0x380] ;  /* 0x0000e000ff087b82 */ /* 0x000ee20000000a00 */
[----:B------:R-:W4:Y:S02]  /*02b0*/  LDCU UR4, c[0x0][0x2f8] ;  /* 0x00005f00ff0477ac */ /* 0x000f240008000800 */
[C---:B------:R-:W-:Y:S01]  /*02c0*/  IADD3 R7, PT, PT, -R3.reuse, RZ, RZ ;  /* 0x000000ff03077210 */ /* 0x040fe20007ffe1ff */
[----:B------:R-:W-:-:S04]  /*02d0*/  VIADD R14, R3, 0x1 ;  /* 0x00000001030e7836 */ /* 0x000fc80000000000 */
[----:B-1----:R-:W-:Y:S02]  /*02e0*/  IMAD R2, R4, R7, 0x4d2 ;  /* 0x000004d204027424 */ /* 0x002fe400078e0207 */
[----:B------:R-:W1:Y:S03]  /*02f0*/  LDC.64 R6, c[0x0][0x388] ;  /* 0x0000e200ff067b82 */ /* 0x000e660000000a00 */
[----:B0-----:R-:W-:Y:S02]  /*0300*/  ISETP.GE.U32.AND P0, PT, R13, R2, PT ;  /* 0x000000020d00720c */ /* 0x001fe40003f06070 */
[----:B----4-:R-:W-:Y:S01]  /*0310*/  IADD3 R16, PT, PT, R1, UR4, RZ ;  /* 0x0000000401107c10 */ /* 0x010fe2000fffe0ff */
[----:B---3--:R-:W-:-:S10]  /*0320*/  IMAD.WIDE.U32 R8, R13, 0x54, R8 ;  /* 0x000000540d087825 */ /* 0x008fd400078e0008 */
[----:B------:R-:W-:Y:S02]  /*0330*/  @P0 IMAD.MOV R14, RZ, RZ, R3 ;  /* 0x000000ffff0e0224 */ /* 0x000fe400078e0203 */
[----:B-1----:R-:W-:-:S03]  /*0340*/  IMAD.WIDE.U32 R6, R13, 0x54, R6 ;  /* 0x000000540d067825 */ /* 0x002fc600078e0006 */
[----:B--2---:R-:W-:-:S13]  /*0350*/  ISETP.GE.U32.AND P0, PT, R11, R14, PT ;  /* 0x0000000e0b00720c */ /* 0x004fda0003f06070 */
[----:B------:R-:W-:Y:S05]  /*0360*/  @P0 EXIT ;  /* 0x000000000000094d */ /* 0x000fea0003800000 */
[----:B------:R-:W-:Y:S01]  /*0370*/  IADD3 R12, P2, PT, R8, 0x4, RZ ;  /* 0x00000004080c7810 */ /* 0x000fe20007f5e0ff */
[----:B------:R-:W-:Y:S01]  /*0380*/  VIADD R17, R16, 0x1 ;  /* 0x0000000110117836 */ /* 0x000fe20000000000 */
[----:B------:R-:W-:Y:S01]  /*0390*/  IADD3 R10, P0, PT, R6, 0x4, RZ ;  /* 0x00000004060a7810 */ /* 0x000fe20007f1e0ff */
[----:B------:R-:W-:Y:S01]  /*03a0*/  IMAD.MOV.U32 R15, RZ, RZ, -0x1 ;  /* 0xffffffffff0f7424 */ /* 0x000fe200078e00ff */
[----:B------:R-:W0:Y:S01]  /*03b0*/  LDCU.64 UR6, c[0x0][0x358] ;  /* 0x00006b00ff0677ac */ /* 0x000e220008000a00 */
[----:B------:R-:W-:Y:S01]  /*03c0*/  IMAD.X R13, RZ, RZ, R9, P2 ;  /* 0x000000ffff0d7224 */ /* 0x000fe200010e0609 */
[----:B------:R-:W-:-:S09]  /*03d0*/  IADD3.X R11, PT, PT, RZ, R7, RZ, P0, !PT ;  /* 0x00000007ff0b7210 */ /* 0x000fd200007fe4ff */
.L_x_4:
[----:B------:R-:W-:Y:S04]  /*03e0*/  BSSY.RECONVERGENT B0, `(.L_x_0) ;  /* 0x000002a000007945 */ /* 0x000fe80003800200 */
[----:B-----5:R-:W-:Y:S05]  /*03f0*/  @P1 BRA `(.L_x_1) ;  /* 0x0000000000a01947 */ /* 0x020fea0003800000 */
[----:B0-----:R-:W2:Y:S04]  /*0400*/  LDG.E.U8.STRONG.SYS R2, desc[UR6][R6.64] ;  /* 0x0000000606027981 */ /* 0x001ea8000c1f5100 */
[----:B------:R-:W3:Y:S01]  /*0410*/  LDG.E.U8.STRONG.SYS R3, desc[UR6][R6.64+0x1] ;  /* 0x0000010606037981 */ /* 0x000ee2000c1f5100 */
[----:B------:R-:W0:Y:S01]  /*0420*/  LDCU UR8, c[0x0][0x2f8] ;  /* 0x00005f00ff0877ac */ /* 0x000e220008000800 */
[----:B------:R-:W1:Y:S01]  /*0430*/  S2UR UR5, SR_CgaCtaId ;  /* 0x00000000000579c3 */ /* 0x000e620000008800 */
[----:B------:R-:W-:Y:S01]  /*0440*/  UMOV UR4, 0x400 ;  /* 0x0000040000047882 */ /* 0x000fe20000000000 */
[----:B0-----:R-:W-:Y:S01]  /*0450*/  VIADD R19, R16, -UR8 ;  /* 0x8000000810137c36 */ /* 0x001fe20008000000 */
[----:B------:R-:W-:Y:S01]  /*0460*/  IADD3 R4, PT, PT, R17, -UR8, RZ ;  /* 0x8000000811047c10 */ /* 0x000fe2000fffe0ff */
[----:B-1----:R-:W-:-:S06]  /*0470*/  ULEA UR4, UR5, UR4, 0x18 ;  /* 0x0000000405047291 */ /* 0x002fcc000f8ec0ff */
[----:B------:R-:W-:Y:S01]  /*0480*/  IMAD.U32 R0, RZ, RZ, UR4 ;  /* 0x00000004ff007e24 */ /* 0x000fe2000f8e00ff */
[----:B--2---:R-:W-:Y:S04]  /*0490*/  STL.U8 [R19], R2 ;  /* 0x0000000213007387 */ /* 0x004fe80000100000 */
[----:B---3--:R-:W-:Y:S01]  /*04a0*/  STL.U8 [R4], R3 ;  /* 0x0000000304007387 */ /* 0x008fe20000100000 */
[----:B------:R-:W-:Y:S06]  /*04b0*/  MEMBAR.SC.SYS ;  /* 0x0000000000007992 */ /* 0x000fec0000003000 */
[----:B------:R-:W-:-:S00]  /*04c0*/  ERRBAR ;  /* 0x00000000000079ab */ /* 0x000fc00000000000 */
[----:B------:R-:W-:Y:S06]  /*04d0*/  CGAERRBAR ;  /* 0x00000000000075ab */ /* 0x000fec0000000000 */
[----:B------:R-:W-:Y:S04]  /*04e0*/  CCTL.IVALL ;  /* 0x00000000ff00798f */ /* 0x000fe80002000000 */
[----:B------:R-:W0:Y:S02]  /*04f0*/  LDS.U8 R2, [R0] ;  /* 0x0000000000027984 */ /* 0x000e240000000000 */
[----:B0-----:R-:W-:-:S13]  /*0500*/  ISETP.NE.AND P0, PT, R2, RZ, PT ;  /* 0x000000ff0200720c */ /* 0x001fda0003f05270 */
[----:B------:R-:W-:Y:S05]  /*0510*/  @P0 BRA `(.L_x_1) ;  /* 0x0000000000580947 */ /* 0x000fea0003800000 */
[----:B------:R-:W2:Y:S04]  /*0520*/  LDL.U8 R19, [R19] ;  /* 0x0000000013137983 */ /* 0x000ea80000100000 */
[----:B------:R-:W2:Y:S02]  /*0530*/  LDL.U8 R2, [R4] ;  /* 0x0000000004027983 */ /* 0x000ea40000100000 */
[----:B--2---:R-:W-:-:S13]  /*0540*/  ISETP.NE.AND P0, PT, R19, R2, PT ;  /* 0x000000021300720c */ /* 0x004fda0003f05270 */
[----:B------:R-:W-:Y:S05]  /*0550*/  @!P0 BRA `(.L_x_1) ;  /* 0x0000000000488947 */ /* 0x000fea0003800000 */
[----:B------:R-:W-:-:S04]  /*0560*/  IMAD.WIDE.U32 R2, R19, 0x8, R10 ;  /* 0x0000000813027825 */ /* 0x000fc800078e000a */
[----:B------:R-:W-:Y:S01]  /*0570*/  VIADD R19, R19, 0x1 ;  /* 0x0000000113137836 */ /* 0x000fe20000000000 */
[----:B------:R0:W5:Y:S01]  /*0580*/  LDG.E.STRONG.SYS R15, desc[UR6][R2.64] ;  /* 0x00000006020f7981 */ /* 0x000162000c1f5900 */
[----:B------:R-:W-:Y:S02]  /*0590*/  IMAD.MOV.U32 R18, RZ, RZ, 0x1 ;  /* 0x00000001ff127424 */ /* 0x000fe400078e00ff */
[----:B------:R-:W-:-:S05]  /*05a0*/  IMAD R4, R19, 0x199a, RZ ;  /* 0x0000199a13047824 */ /* 0x000fca00078e02ff */
[----:B------:R-:W-:Y:S02]  /*05b0*/  SHF.R.U32.HI R4, RZ, 0x10, R4 ;  /* 0x00000010ff047819 */ /* 0x000fe40000011604 */
[----:B0-----:R-:W-:Y:S02]  /*05c0*/  PRMT R3, R18, 0x7610, R3 ;  /* 0x0000761012037816 */ /* 0x001fe40000000003 */
[----:B------:R-:W-:-:S03]  /*05d0*/  PRMT R4, R4, 0x9910, RZ ;  /* 0x0000991004047816 */ /* 0x000fc600000000ff */
[----:B------:R1:W-:Y:S02]  /*05e0*/  STS.U8 [R0], R3 ;  /* 0x0000000300007388 */ /* 0x0003e40000000000 */
[----:B------:R-:W-:-:S05]  /*05f0*/  IMAD R4, R4, 0xa, RZ ;  /* 0x0000000a04047824 */ /* 0x000fca00078e02ff */
[----:B------:R-:W-:-:S04]  /*0600*/  IADD3 R4, PT, PT, RZ, -R4, RZ ;  /* 0x80000004ff047210 */ /* 0x000fc80007ffe0ff */
[----:B------:R-:W-:-:S05]  /*0610*/  PRMT R4, R4, 0x7710, RZ ;  /* 0x0000771004047816 */ /* 0x000fca00000000ff */
[----:B------:R-:W-:-:S05]  /*0620*/  IMAD.IADD R19, R19, 0x1, R4 ;  /* 0x0000000113137824 */ /* 0x000fca00078e0204 */
[----:B------:R1:W-:Y:S01]  /*0630*/  STG.E.U8.STRONG.SYS desc[UR6][R6.64], R19 ;  /* 0x0000001306007986 */ /* 0x0003e2000c115106 */
[----:B------:R-:W-:Y:S06]  /*0640*/  MEMBAR.SC.SYS ;  /* 0x0000000000007992 */ /* 0x000fec0000003000 */
[----:B------:R-:W-:-:S00]  /*0650*/  ERRBAR ;  /* 0x00000000000079ab */ /* 0x000fc00000000000 */
[----:B------:R-:W-:Y:S06]  /*0660*/  CGAERRBAR ;  /* 0x00000000000075ab */ /* 0x000fec0000000000 */
[----:B-1----:R-:W-:Y:S01]  /*0670*/  CCTL.IVALL ;  /* 0x00000000ff00798f */ /* 0x002fe20002000000 */
.L_x_1:
[----:B0-----:R-:W-:Y:S05]  /*0680*/  BSYNC.RECONVERGENT B0 ;  /* 0x0000000000007941 */ /* 0x001fea0003800200 */
.L_x_0:
[----:B------:R-:W-:Y:S01]  /*0690*/  BAR.SYNC.DEFER_BLOCKING 0x0 ;  /* 0x0000000000007b1d */ /* 0x000fe20000010000 */
[----:B------:R-:W-:-:S05]  /*06a0*/  ISETP.NE.AND P1, PT, R5, RZ, PT ;  /* 0x000000ff0500720c */ /* 0x000fca0003f25270 */
[----:B------:R-:W-:Y:S08]  /*06b0*/  BSSY.RECONVERGENT B0, `(.L_x_2) ;  /* 0x000002d000007945 */ /* 0x000ff00003800200 */
[----:B------:R-:W-:Y:S05]  /*06c0*/  @P1 BRA `(.L_x_3) ;  /* 0x0000000000ac1947 */ /* 0x000fea0003800000 */
[----:B------:R-:W2:Y:S04]  /*06d0*/  LDG.E.U8.STRONG.SYS R2, desc[UR6][R8.64] ;  /* 0x0000000608027981 */ /* 0x000ea8000c1f5100 */
[----:B------:R-:W3:Y:S01]  /*06e0*/  LDG.E.U8.STRONG.SYS R4, desc[UR6][R8.64+0x1] ;  /* 0x0000010608047981 */ /* 0x000ee2000c1f5100 */
[----:B------:R-:W0:Y:S01]  /*06f0*/  S2UR UR5, SR_CgaCtaId ;  /* 0x00000000000579c3 */ /* 0x000e220000008800 */
[----:B------:R-:W-:Y:S02]  /*0700*/  UMOV UR4, 0x400 ;  /* 0x0000040000047882 */ /* 0x000fe40000000000 */
[----:B0-----:R-:W-:-:S06]  /*0710*/  ULEA UR4, UR5, UR4, 0x18 ;  /* 0x0000000405047291 */ /* 0x001fcc000f8ec0ff */
[----:B------:R-:W-:Y:S01]  /*0720*/  MOV R0, UR4 ;  /* 0x0000000400007c02 */ /* 0x000fe20008000f00 */
[----:B--2---:R-:W-:Y:S04]  /*0730*/  STL.U8 [R1+0x2], R2 ;  /* 0x0000020201007387 */ /* 0x004fe80000100000 */
[----:B---3--:R-:W-:Y:S01]  /*0740*/  STL.U8 [R1+0x3], R4 ;  /* 0x0000030401007387 */ /* 0x008fe20000100000 */
[----:B------:R-:W-:Y:S06]  /*0750*/  MEMBAR.SC.SYS ;  /* 0x0000000000007992 */ /* 0x000fec0000003000 */
[----:B------:R-:W-:-:S00]  /*0760*/  ERRBAR ;  /* 0x00000000000079ab */ /* 0x000fc00000000000 */
[----:B------:R-:W-:Y:S06]  /*0770*/  CGAERRBAR ;  /* 0x00000000000075ab */ /* 0x000fec0000000000 */
[----:B------:R-:W-:Y:S04]  /*0780*/  CCTL.IVALL ;  /* 0x00000000ff00798f */ /* 0x000fe80002000000 */
[----:B------:R-:W0:Y:S02]  /*0790*/  LDS.U8 R2, [R0] ;  /* 0x0000000000027984 */ /* 0x000e240000000000 */
[----:B0-----:R-:W-:-:S13]  /*07a0*/  ISETP.NE.AND P0, PT, R2, RZ, PT ;  /* 0x000000ff0200720c */ /* 0x001fda0003f05270 */
[----:B------:R-:W-:Y:S05]  /*07b0*/  @!P0 BRA `(.L_x_3) ;  /* 0x0000000000708947 */ /* 0x000fea0003800000 */
[----:B------:R-:W2:Y:S04]  /*07c0*/  LDL.U8 R19, [R1+0x3] ;  /* 0x0000030001137983 */ /* 0x000ea80000100000 */
[----:B------:R-:W3:Y:S01]  /*07d0*/  LDL.U8 R2, [R1+0x2] ;  /* 0x0000020001027983 */ /* 0x000ee20000100000 */
[----:B--2---:R-:W-:-:S04]  /*07e0*/  VIADD R3, R19, 0x1 ;  /* 0x0000000113037836 */ /* 0x004fc80000000000 */
[----:B------:R-:W-:-:S05]  /*07f0*/  IMAD R4, R3, 0x199a, RZ ;  /* 0x0000199a03047824 */ /* 0x000fca00078e02ff */
[----:B------:R-:W-:-:S04]  /*0800*/  SHF.R.U32.HI R4, RZ, 0x10, R4 ;  /* 0x00000010ff047819 */ /* 0x000fc80000011604 */
[----:B------:R-:W-:-:S05]  /*0810*/  PRMT R4, R4, 0x9910, RZ ;  /* 0x0000991004047816 */ /* 0x000fca00000000ff */
[----:B------:R-:W-:-:S04]  /*0820*/  IMAD R4, R4, 0xa, RZ ;  /* 0x0000000a04047824 */ /* 0x000fc800078e02ff */
[----:B------:R-:W-:-:S05]  /*0830*/  IMAD.MOV R4, RZ, RZ, -R4 ;  /* 0x000000ffff047224 */ /* 0x000fca00078e0a04 */
[----:B------:R-:W-:-:S04]  /*0840*/  PRMT R4, R4, 0x7710, RZ ;  /* 0x0000771004047816 */ /* 0x000fc800000000ff */
[----:B------:R-:W-:-:S04]  /*0850*/  IADD3 R3, PT, PT, R3, R4, RZ ;  /* 0x0000000403037210 */ /* 0x000fc80007ffe0ff */
[----:B------:R-:W-:-:S04]  /*0860*/  PRMT R4, R3, 0x9910, RZ ;  /* 0x0000991003047816 */ /* 0x000fc800000000ff */
[----:B---3--:R-:W-:-:S13]  /*0870*/  ISETP.NE.AND P0, PT, R4, R2, PT ;  /* 0x000000020400720c */ /* 0x008fda0003f05270 */
[----:B------:R-:W-:Y:S05]  /*0880*/  @!P0 BRA `(.L_x_3) ;  /* 0x00000000003c8947 */ /* 0x000fea0003800000 */
[----:B------:R-:W-:-:S05]  /*0890*/  IMAD.WIDE.U32 R18, R19, 0x8, R12 ;  /* 0x0000000813127825 */ /* 0x000fca00078e000c */
[----:B-----5:R-:W-:Y:S04]  /*08a0*/  STG.E.STRONG.SYS desc[UR6][R18.64], R15 ;  /* 0x0000000f12007986 */ /* 0x020fe8000c115906 */
[----:B------:R-:W-:Y:S01]  /*08b0*/  STG.E.U8.STRONG.SYS desc[UR6][R8.64+0x1], R3 ;  /* 0x0000010308007986 */ /* 0x000fe2000c115106 */
[----:B------:R-:W-:Y:S06]  /*08c0*/  MEMBAR.SC.SYS ;  /* 0x0000000000007992 */ /* 0x000fec0000003000 */
[----:B------:R-:W-:-:S00]  /*08d0*/  ERRBAR ;  /* 0x00000000000079ab */ /* 0x000fc00000000000 */
[----:B------:R-:W-:Y:S06]  /*08e0*/  CGAERRBAR ;  /* 0x00000000000075ab */ /* 0x000fec0000000000 */
[----:B------:R-:W-:Y:S04]  /*08f0*/  CCTL.IVALL ;  /* 0x00000000ff00798f */ /* 0x000fe80002000000 */
[----:B------:R-:W0:Y:S02]  /*0900*/  LDS R2, [R0+0x4] ;  /* 0x0000040000027984 */ /* 0x000e240000000800 */
[----:B0-----:R-:W-:-:S05]  /*0910*/  VIADD R3, R2, 0x1 ;  /* 0x0000000102037836 */ /* 0x001fca0000000000 */
[----:B------:R0:W-:Y:S01]  /*0920*/  STS [R0+0x4], R3 ;  /* 0x0000040300007388 */ /* 0x0001e20000000800 */
[----:B------:R-:W-:Y:S06]  /*0930*/  MEMBAR.SC.GPU ;  /* 0x0000000000007992 */ /* 0x000fec0000002000 */
[----:B------:R-:W-:-:S00]  /*0940*/  ERRBAR ;  /* 0x00000000000079ab */ /* 0x000fc00000000000 */
[----:B------:R-:W-:Y:S06]  /*0950*/  CGAERRBAR ;  /* 0x00000000000075ab */ /* 0x000fec0000000000 */
[----:B------:R-:W-:Y:S04]  /*0960*/  CCTL.IVALL ;  /* 0x00000000ff00798f */ /* 0x000fe80002000000 */
[----:B------:R0:W-:Y:S02]  /*0970*/  STS.U8 [R0], RZ ;  /* 0x000000ff00007388 */ /* 0x0001e40000000000 */
.L_x_3:
[----:B------:R-:W-:Y:S05]  /*0980*/  BSYNC.RECONVERGENT B0 ;  /* 0x0000000000007941 */ /* 0x000fea0003800200 */
.L_x_2:
[----:B0-----:R-:W0:Y:S02]  /*0990*/  LDS R3, [R0+0x4] ;  /* 0x0000040000037984 */ /* 0x001e240000000800 */
[----:B0-----:R-:W-:-:S13]  /*09a0*/  ISETP.GE.U32.AND P0, PT, R3, R14, PT ;  /* 0x0000000e0300720c */ /* 0x001fda0003f06070 */
[----:B------:R-:W-:Y:S05]  /*09b0*/  @!P0 BRA `(.L_x_4) ;  /* 0xfffffff800888947 */ /* 0x000fea000383ffff */
[----:B------:R-:W-:Y:S05]  /*09c0*/  EXIT ;  /* 0x000000000000794d */ /* 0x000fea0003800000 */
.L_x_5:
[----:B------:R-:W-:-:S00]  /*09d0*/  BRA `(.L_x_5) ;  /* 0xfffffffc00fc7947 */ /* 0x000fc0000383ffff */
[----:B------:R-:W-:-:S00]  /*09e0*/  NOP ;  /* 0x0000000000007918 */ /* 0x000fc00000000000 */
        /* <DEDUP_REMOVED lines=9> */
.L_x_34:


//--------------------- .text._Z22gpu_histogram_distancePiS_Pd --------------------------
	.section	.text._Z22gpu_histogram_distancePiS_Pd,"ax",@progbits
	.align	128
        .global         _Z22gpu_histogram_distancePiS_Pd
        .type           _Z22gpu_histogram_distancePiS_Pd,@function
        .size           _Z22gpu_histogram_distancePiS_Pd,(.L_x_33 - _Z22gpu_histogram_distancePiS_Pd)
        .other          _Z22gpu_histogram_distancePiS_Pd,@"STO_CUDA_ENTRY STV_DEFAULT"
_Z22gpu_histogram_distancePiS_Pd:
.text._Z22gpu_histogram_distancePiS_Pd:
[----:B------:R-:W-:Y:S01]  /*0000*/  LDC R1, c[0x0][0x37c] ;  /* 0x0000df00ff017b82 */ /* 0x000fe20000000800 */
[----:B------:R-:W0:Y:S07]  /*0010*/  S2R R0, SR_TID.X ;  /* 0x0000000000007919 */ /* 0x000e2e0000002100 */
[----:B------:R-:W0:Y:S01]  /*0020*/  LDC.64 R4, c[0x0][0x390] ;  /* 0x0000e400ff047b82 */ /* 0x000e220000000a00 */
[----:B------:R-:W1:Y:S07]  /*0030*/  LDCU.64 UR4, c[0x0][0x358] ;  /* 0x00006b00ff0477ac */ /* 0x000e6e0008000a00 */
[----:B------:R-:W2:Y:S08]  /*0040*/  LDC.64 R6, c[0x0][0x388] ;  /* 0x0000e200ff067b82 */ /* 0x000eb00000000a00 */
[----:B------:R-:W3:Y:S01]  /*0050*/  LDC.64 R2, c[0x0][0x380] ;  /* 0x0000e000ff027b82 */ /* 0x000ee20000000a00 */
[----:B0-----:R-:W-:-:S04]  /*0060*/  IMAD.WIDE.U32 R4, R0, 0x8, R4 ;  /* 0x0000000800047825 */ /* 0x001fc800078e0004 */
[C---:B--2---:R-:W-:Y:S01]  /*0070*/  IMAD.WIDE.U32 R6, R0.reuse, 0x4, R6 ;  /* 0x0000000400067825 */ /* 0x044fe200078e0006 */
[----:B-1----:R0:W-:Y:S03]  /*0080*/  STG.E.64 desc[UR4][R4.64], RZ ;  /* 0x000000ff04007986 */ /* 0x0021e6000c101b04 */
[----:B---3--:R-:W-:Y:S01]  /*0090*/  IMAD.WIDE.U32 R2, R0, 0x4, R2 ;  /* 0x0000000400027825 */ /* 0x008fe200078e0002 */
[----:B------:R-:W2:Y:S04]  /*00a0*/  LDG.E R11, desc[UR4][R6.64] ;  /* 0x00000004060b7981 */ /* 0x000ea8000c1e1900 */
[----:B------:R-:W3:Y:S01]  /*00b0*/  LDG.E R10, desc[UR4][R2.64] ;  /* 0x00000004020a7981 */ /* 0x000ee2000c1e1900 */
[----:B------:R-:W-:Y:S01]  /*00c0*/  BSSY.RECONVERGENT B0, `(.L_x_6) ;  /* 0x000001c000007945 */ /* 0x000fe20003800200 */
[----:B--2---:R-:W-:-:S05]  /*00d0*/  IMAD.MOV R9, RZ, RZ, -R11 ;  /* 0x000000ffff097224 */ /* 0x004fca00078e0a0b */
[----:B---3--:R-:W-:-:S13]  /*00e0*/  ISETP.NE.AND P0, PT, R10, R9, PT ;  /* 0x000000090a00720c */ /* 0x008fda0003f05270 */
[----:B0-----:R-:W-:Y:S05]  /*00f0*/  @!P0 BRA `(.L_x_7) ;  /* 0x0000000000608947 */ /* 0x001fea0003800000 */
[C-C-:B------:R-:W-:Y:S01]  /*0100*/  IMAD.IADD R6, R10.reuse, 0x1, R11.reuse ;  /* 0x000000010a067824 */ /* 0x140fe200078e020b */
[----:B------:R-:W-:Y:S01]  /*0110*/  BSSY.RECONVERGENT B1, `(.L_x_8) ;  /* 0x0000015000017945 */ /* 0x000fe20003800200 */
[----:B------:R-:W-:Y:S02]  /*0120*/  IMAD.MOV.U32 R2, RZ, RZ, 0x1 ;  /* 0x00000001ff027424 */ /* 0x000fe400078e00ff */
[----:B------:R-:W-:Y:S02]  /*0130*/  IMAD.IADD R10, R10, 0x1, -R11 ;  /* 0x000000010a0a7824 */ /* 0x000fe400078e0a0b */
[----:B------:R-:W0:Y:S08]  /*0140*/  I2F.F64 R6, R6 ;  /* 0x0000000600067312 */ /* 0x000e300000201c00 */
[----:B0-----:R-:W0:Y:S02]  /*0150*/  MUFU.RCP64H R3, R7 ;  /* 0x0000000700037308 */ /* 0x001e240000001800 */
[----:B0-----:R-:W-:-:S08]  /*0160*/  DFMA R8, -R6, R2, 1 ;  /* 0x3ff000000608742b */ /* 0x001fd00000000102 */
[----:B------:R-:W-:-:S08]  /*0170*/  DFMA R8, R8, R8, R8 ;  /* 0x000000080808722b */ /* 0x000fd00000000008 */
[----:B------:R-:W-:Y:S01]  /*0180*/  DFMA R2, R2, R8, R2 ;  /* 0x000000080202722b */ /* 0x000fe20000000002 */
[----:B------:R-:W-:-:S07]  /*0190*/  IMAD R8, R10, R10, RZ ;  /* 0x0000000a0a087224 */ /* 0x000fce00078e02ff */
[----:B------:R-:W-:Y:S01]  /*01a0*/  DFMA R10, -R6, R2, 1 ;  /* 0x3ff00000060a742b */ /* 0x000fe20000000102 */
[----:B------:R-:W0:Y:S07]  /*01b0*/  I2F.F64.U32 R8, R8 ;  /* 0x0000000800087312 */ /* 0x000e2e0000201800 */
[----:B------:R-:W-:-:S08]  /*01c0*/  DFMA R2, R2, R10, R2 ;  /* 0x0000000a0202722b */ /* 0x000fd00000000002 */
[----:B0-----:R-:W-:Y:S01]  /*01d0*/  DMUL R10, R8, R2 ;  /* 0x00000002080a7228 */ /* 0x001fe20000000000 */
[----:B------:R-:W-:-:S07]  /*01e0*/  FSETP.GEU.AND P1, PT, |R9|, 6.5827683646048100446e-37, PT ;  /* 0x036000000900780b */ /* 0x000fce0003f2e200 */
[----:B------:R-:W-:-:S08]  /*01f0*/  DFMA R12, -R6, R10, R8 ;  /* 0x0000000a060c722b */ /* 0x000fd00000000108 */
[----:B------:R-:W-:-:S10]  /*0200*/  DFMA R2, R2, R12, R10 ;  /* 0x0000000c0202722b */ /* 0x000fd4000000000a */
[----:B------:R-:W-:-:S05]  /*0210*/  FFMA R10, RZ, R7, R3 ;  /* 0x00000007ff0a7223 */ /* 0x000fca0000000003 */
[----:B------:R-:W-:-:S13]  /*0220*/  FSETP.GT.AND P0, PT, |R10|, 1.469367938527859385e-39, PT ;  /* 0x001000000a00780b */ /* 0x000fda0003f04200 */
[----:B------:R-:W-:Y:S05]  /*0230*/  @P0 BRA P1, `(.L_x_9) ;  /* 0x0000000000080947 */ /* 0x000fea0000800000 */
[----:B------:R-:W-:-:S07]  /*0240*/  MOV R12, 0x260 ;  /* 0x00000260000c7802 */ /* 0x000fce0000000f00 */
[----:B------:R-:W-:Y:S05]  /*0250*/  CALL.REL.NOINC `($__internal_0_$__cuda_sm20_div_rn_f64_full) ;  /* 0x0000000400407944 */ /* 0x000fea0003c00000 */
.L_x_9:
[----:B------:R-:W-:Y:S05]  /*0260*/  BSYNC.RECONVERGENT B1 ;  /* 0x0000000000017941 */ /* 0x000fea0003800200 */
.L_x_8:
[----:B------:R0:W-:Y:S02]  /*0270*/  STG.E.64 desc[UR4][R4.64], R2 ;  /* 0x0000000204007986 */ /* 0x0001e4000c101b04 */
.L_x_7:
[----:B------:R-:W-:Y:S05]  /*0280*/  BSYNC.RECONVERGENT B0 ;  /* 0x0000000000007941 */ /* 0x000fea0003800200 */
.L_x_6:
[C---:B------:R-:W-:Y:S01]  /*0290*/  ISETP.GT.U32.AND P6, PT, R0.reuse, 0x7f, PT ;  /* 0x0000007f0000780c */ /* 0x040fe20003fc4070 */
[----:B------:R-:W-:Y:S01]  /*02a0*/  BAR.SYNC.DEFER_BLOCKING 0x0 ;  /* 0x0000000000007b1d */ /* 0x000fe20000010000 */
[C---:B------:R-:W-:Y:S02]  /*02b0*/  ISETP.GT.U32.AND P2, PT, R0.reuse, 0x3f, PT ;  /* 0x0000003f0000780c */ /* 0x040fe40003f44070 */
[C---:B------:R-:W-:Y:S02]  /*02c0*/  ISETP.GT.U32.AND P0, PT, R0.reuse, 0x1f, PT ;  /* 0x0000001f0000780c */ /* 0x040fe40003f04070 */
[----:B0-----:R-:W-:Y:S01]  /*02d0*/  P2R R2, PR, RZ, 0x4 ;  /* 0x00000004ff027803 */ /* 0x001fe20000000000 */
[----:B------:R-:W-:Y:S01]  /*02e0*/  BSSY.RECONVERGENT B0, `(.L_x_10) ;  /* 0x000000b000007945 */ /* 0x000fe20003800200 */
[C---:B------:R-:W-:Y:S02]  /*02f0*/  ISETP.GT.U32.AND P1, PT, R0.reuse, 0xf, PT ;  /* 0x0000000f0000780c */ /* 0x040fe40003f24070 */
[----:B------:R-:W-:-:S02]  /*0300*/  ISETP.GT.U32.AND P2, PT, R0, 0x7, PT ;  /* 0x000000070000780c */ /* 0x000fc40003f44070 */
[C---:B------:R-:W-:Y:S02]  /*0310*/  ISETP.GT.U32.AND P3, PT, R0.reuse, 0x3, PT ;  /* 0x000000030000780c */ /* 0x040fe40003f64070 */
[C---:B------:R-:W-:Y:S02]  /*0320*/  ISETP.GT.U32.AND P4, PT, R0.reuse, 0x1, PT ;  /* 0x000000010000780c */ /* 0x040fe40003f84070 */
[----:B------:R-:W-:Y:S01]  /*0330*/  ISETP.NE.AND P5, PT, R0, RZ, PT ;  /* 0x000000ff0000720c */ /* 0x000fe20003fa5270 */
[----:B------:R-:W-:-:S12]  /*0340*/  @P6 BRA `(.L_x_11) ;  /* 0x0000000000106947 */ /* 0x000fd80003800000 */
[----:B------:R-:W2:Y:S04]  /*0350*/  LDG.E.64 R2, desc[UR4][R4.64] ;  /* 0x0000000404027981 */ /* 0x000ea8000c1e1b00 */
[----:B------:R-:W2:Y:S02]  /*0360*/  LDG.E.64 R6, desc[UR4][R4.64+0x400] ;  /* 0x0004000404067981 */ /* 0x000ea4000c1e1b00 */
[----:B--2---:R-:W-:-:S07]  /*0370*/  DADD R2, R2, R6 ;  /* 0x0000000002027229 */ /* 0x004fce0000000006 */
[----:B------:R0:W-:Y:S04]  /*0380*/  STG.E.64 desc[UR4][R4.64], R2 ;  /* 0x0000000204007986 */ /* 0x0001e8000c101b04 */
.L_x_11:
[----:B------:R-:W-:Y:S05]  /*0390*/  BSYNC.RECONVERGENT B0 ;  /* 0x0000000000007941 */ /* 0x000fea0003800200 */
.L_x_10:
[----:B------:R-:W-:Y:S01]  /*03a0*/  BAR.SYNC.DEFER_BLOCKING 0x0 ;  /* 0x0000000000007b1d */ /* 0x000fe20000010000 */
[----:B------:R-:W-:-:S05]  /*03b0*/  ISETP.GT.U32.AND P6, PT, R0, 0x3f, PT ;  /* 0x0000003f0000780c */ /* 0x000fca0003fc4070 */
[----:B------:R-:W-:Y:S08]  /*03c0*/  BSSY.RECONVERGENT B0, `(.L_x_12) ;  /* 0x0000006000007945 */ /* 0x000ff00003800200 */
[----:B------:R-:W-:Y:S05]  /*03d0*/  @P6 BRA `(.L_x_13) ;  /* 0x0000000000106947 */ /* 0x000fea0003800000 */
[----:B0-----:R-:W2:Y:S04]  /*03e0*/  LDG.E.64 R2, desc[UR4][R4.64] ;  /* 0x0000000404027981 */ /* 0x001ea8000c1e1b00 */
[----:B------:R-:W2:Y:S02]  /*03f0*/  LDG.E.64 R6, desc[UR4][R4.64+0x200] ;  /* 0x0002000404067981 */ /* 0x000ea4000c1e1b00 */
[----:B--2---:R-:W-:-:S07]  /*0400*/  DADD R2, R2, R6 ;  /* 0x0000000002027229 */ /* 0x004fce0000000006 */
[----:B------:R1:W-:Y:S04]  /*0410*/  STG.E.64 desc[UR4][R4.64], R2 ;  /* 0x0000000204007986 */ /* 0x0003e8000c101b04 */
.L_x_13:
[----:B------:R-:W-:Y:S05]  /*0420*/  BSYNC.RECONVERGENT B0 ;  /* 0x0000000000007941 */ /* 0x000fea0003800200 */
.L_x_12:
[----:B------:R-:W-:Y:S06]  /*0430*/  BAR.SYNC.DEFER_BLOCKING 0x0 ;  /* 0x0000000000007b1d */ /* 0x000fec0000010000 */
[----:B------:R-:W-:Y:S04]  /*0440*/  BSSY.RECONVERGENT B0, `(.L_x_14) ;  /* 0x0000006000007945 */ /* 0x000fe80003800200 */
[----:B------:R-:W-:Y:S05]  /*0450*/  @P0 BRA `(.L_x_15) ;  /* 0x0000000000100947 */ /* 0x000fea0003800000 */
[----:B01----:R-:W2:Y:S04]  /*0460*/  LDG.E.64 R2, desc[UR4][R4.64] ;  /* 0x0000000404027981 */ /* 0x003ea8000c1e1b00 */
[----:B------:R-:W2:Y:S02]  /*0470*/  LDG.E.64 R6, desc[UR4][R4.64+0x100] ;  /* 0x0001000404067981 */ /* 0x000ea4000c1e1b00 */
[----:B--2---:R-:W-:-:S07]  /*0480*/  DADD R2, R2, R6 ;  /* 0x0000000002027229 */ /* 0x004fce0000000006 */
[----:B------:R2:W-:Y:S04]  /*0490*/  STG.E.64 desc[UR4][R4.64], R2 ;  /* 0x0000000204007986 */ /* 0x0005e8000c101b04 */
.L_x_15:
[----:B------:R-:W-:Y:S05]  /*04a0*/  BSYNC.RECONVERGENT B0 ;  /* 0x0000000000007941 */ /* 0x000fea0003800200 */
.L_x_14:
[----:B------:R-:W-:Y:S06]  /*04b0*/  BAR.SYNC.DEFER_BLOCKING 0x0 ;  /* 0x0000000000007b1d */ /* 0x000fec0000010000 */
[----:B------:R-:W-:Y:S04]  /*04c0*/  BSSY.RECONVERGENT B0, `(.L_x_16) ;  /* 0x0000006000007945 */ /* 0x000fe80003800200 */
[----:B------:R-:W-:Y:S05]  /*04d0*/  @P1 BRA `(.L_x_17) ;  /* 0x0000000000101947 */ /* 0x000fea0003800000 */
[----:B012---:R-:W2:Y:S04]  /*04e0*/  LDG.E.64 R2, desc[UR4][R4.64] ;  /* 0x0000000404027981 */ /* 0x007ea8000c1e1b00 */
[----:B------:R-:W2:Y:S02]  /*04f0*/  LDG.E.64 R6, desc[UR4][R4.64+0x80] ;  /* 0x0000800404067981 */ /* 0x000ea4000c1e1b00 */
[----:B--2---:R-:W-:-:S07]  /*0500*/  DADD R2, R2, R6 ;  /* 0x0000000002027229 */ /* 0x004fce0000000006 */
[----:B------:R3:W-:Y:S04]  /*0510*/  STG.E.64 desc[UR4][R4.64], R2 ;  /* 0x0000000204007986 */ /* 0x0007e8000c101b04 */
.L_x_17:
[----:B------:R-:W-:Y:S05]  /*0520*/  BSYNC.RECONVERGENT B0 ;  /* 0x0000000000007941 */ /* 0x000fea0003800200 */
.L_x_16:
[----:B------:R-:W-:Y:S06]  /*0530*/  BAR.SYNC.DEFER_BLOCKING 0x0 ;  /* 0x0000000000007b1d */ /* 0x000fec0000010000 */
[----:B------:R-:W-:Y:S04]  /*0540*/  BSSY.RECONVERGENT B0, `(.L_x_18) ;  /* 0x0000006000007945 */ /* 0x000fe80003800200 */
[----:B------:R-:W-:Y:S05]  /*0550*/  @P2 BRA `(.L_x_19) ;  /* 0x0000000000102947 */ /* 0x000fea0003800000 */
[----:B0123--:R-:W2:Y:S04]  /*0560*/  LDG.E.64 R2, desc[UR4][R4.64] ;  /* 0x0000000404027981 */ /* 0x00fea8000c1e1b00 */
[----:B------:R-:W2:Y:S02]  /*0570*/  LDG.E.64 R6, desc[UR4][R4.64+0x40] ;  /* 0x0000400404067981 */ /* 0x000ea4000c1e1b00 */
[----:B--2---:R-:W-:-:S07]  /*0580*/  DADD R2, R2, R6 ;  /* 0x0000000002027229 */ /* 0x004fce0000000006 */
[----:B------:R4:W-:Y:S04]  /*0590*/  STG.E.64 desc[UR4][R4.64], R2 ;  /* 0x0000000204007986 */ /* 0x0009e8000c101b04 */
.L_x_19:
[----:B------:R-:W-:Y:S05]  /*05a0*/  BSYNC.RECONVERGENT B0 ;  /* 0x0000000000007941 */ /* 0x000fea0003800200 */
.L_x_18:
[----:B------:R-:W-:Y:S06]  /*05b0*/  BAR.SYNC.DEFER_BLOCKING 0x0 ;  /* 0x0000000000007b1d */ /* 0x000fec0000010000 */
[----:B------:R-:W-:Y:S04]  /*05c0*/  BSSY.RECONVERGENT B0, `(.L_x_20) ;  /* 0x0000006000007945 */ /* 0x000fe80003800200 */
[----:B------:R-:W-:Y:S05]  /*05d0*/  @P3 BRA `(.L_x_21) ;  /* 0x0000000000103947 */ /* 0x000fea0003800000 */
[----:B01234-:R-:W2:Y:S04]  /*05e0*/  LDG.E.64 R2, desc[UR4][R4.64] ;  /* 0x0000000404027981 */ /* 0x01fea8000c1e1b00 */
[----:B------:R-:W2:Y:S02]  /*05f0*/  LDG.E.64 R6, desc[UR4][R4.64+0x20] ;  /* 0x0000200404067981 */ /* 0x000ea4000c1e1b00 */
[----:B--2---:R-:W-:-:S07]  /*0600*/  DADD R2, R2, R6 ;  /* 0x0000000002027229 */ /* 0x004fce0000000006 */
[----:B------:R0:W-:Y:S04]  /*0610*/  STG.E.64 desc[UR4][R4.64], R2 ;  /* 0x0000000204007986 */ /* 0x0001e8000c101b04 */
.L_x_21:
[----:B------:R-:W-:Y:S05]  /*0620*/  BSYNC.RECONVERGENT B0 ;  /* 0x0000000000007941 */ /* 0x000fea0003800200 */
.L_x_20:
[----:B------:R-:W-:Y:S06]  /*0630*/  BAR.SYNC.DEFER_BLOCKING 0x0 ;  /* 0x0000000000007b1d */ /* 0x000fec0000010000 */
[----:B------:R-:W-:Y:S04]  /*0640*/  BSSY.RECONVERGENT B0, `(.L_x_22) ;  /* 0x0000006000007945 */ /* 0x000fe80003800200 */
[----:B------:R-:W-:Y:S05]  /*0650*/  @P4 BRA `(.L_x_23) ;  /* 0x0000000000104947 */ /* 0x000fea0003800000 */
[----:B01234-:R-:W2:Y:S04]  /*0660*/  LDG.E.64 R2, desc[UR4][R4.64] ;  /* 0x0000000404027981 */ /* 0x01fea8000c1e1b00 */
[----:B------:R-:W2:Y:S02]  /*0670*/  LDG.E.64 R6, desc[UR4][R4.64+0x10] ;  /* 0x0000100404067981 */ /* 0x000ea4000c1e1b00 */
[----:B--2---:R-:W-:-:S07]  /*0680*/  DADD R2, R2, R6 ;  /* 0x0000000002027229 */ /* 0x004fce0000000006 */
[----:B------:R0:W-:Y:S04]  /*0690*/  STG.E.64 desc[UR4][R4.64], R2 ;  /* 0x0000000204007986 */ /* 0x0001e8000c101b04 */
.L_x_23:
[----:B------:R-:W-:Y:S05]  /*06a0*/  BSYNC.RECONVERGENT B0 ;  /* 0x0000000000007941 */ /* 0x000fea0003800200 */
.L_x_22:
[----:B------:R-:W-:Y:S06]  /*06b0*/  BAR.SYNC.DEFER_BLOCKING 0x0 ;  /* 0x0000000000007b1d */ /* 0x000fec0000010000 */
[----:B------:R-:W-:Y:S04]  /*06c0*/  BSSY.RECONVERGENT B0, `(.L_x_24) ;  /* 0x0000007000007945 */ /* 0x000fe80003800200 */
[----:B------:R-:W-:Y:S05]  /*06d0*/  @P5 BRA `(.L_x_25) ;  /* 0x0000000000145947 */ /* 0x000fea0003800000 */
[----:B------:R-:W5:Y:S01]  /*06e0*/  LDC.64 R6, c[0x0][0x390] ;  /* 0x0000e400ff067b82 */ /* 0x000f620000000a00 */
[----:B01234-:R-:W2:Y:S04]  /*06f0*/  LDG.E.64 R2, desc[UR4][R4.64] ;  /* 0x0000000404027981 */ /* 0x01fea8000c1e1b00 */
[----:B-----5:R-:W2:Y:S02]  /*0700*/  LDG.E.64 R6, desc[UR4][R6.64+0x8] ;  /* 0x0000080406067981 */ /* 0x020ea4000c1e1b00 */
[----:B--2---:R-:W-:-:S07]  /*0710*/  DADD R2, R2, R6 ;  /* 0x0000000002027229 */ /* 0x004fce0000000006 */
[----:B------:R0:W-:Y:S04]  /*0720*/  STG.E.64 desc[UR4][R4.64], R2 ;  /* 0x0000000204007986 */ /* 0x0001e8000c101b04 */
.L_x_25:
[----:B------:R-:W-:Y:S05]  /*0730*/  BSYNC.RECONVERGENT B0 ;  /* 0x0000000000007941 */ /* 0x000fea0003800200 */
.L_x_24:
[----:B------:R-:W-:Y:S06]  /*0740*/  BAR.SYNC.DEFER_BLOCKING 0x0 ;  /* 0x0000000000007b1d */ /* 0x000fec0000010000 */
[----:B------:R-:W-:Y:S05]  /*0750*/  EXIT ;  /* 0x000000000000794d */ /* 0x000fea0003800000 */
        .weak           $__internal_0_$__cuda_sm20_div_rn_f64_full
        .type           $__internal_0_$__cuda_sm20_div_rn_f64_full,@function
        .size           $__internal_0_$__cuda_sm20_div_rn_f64_full,(.L_x_33 - $__internal_0_$__cuda_sm20_div_rn_f64_full)
$__internal_0_$__cuda_sm20_div_rn_f64_full:
[C---:B------:R-:W-:Y:S01]  /*0760*/  FSETP.GEU.AND P0, PT, |R7|.reuse, 1.469367938527859385e-39, PT ;  /* 0x001000000700780b */ /* 0x040fe20003f0e200 */
[----:B------:R-:W-:Y:S01]  /*0770*/  IMAD.MOV.U32 R10, RZ, RZ, 0x1 ;  /* 0x00000001ff0a7424 */ /* 0x000fe200078e00ff */
[----:B------:R-:W-:Y:S01]  /*0780*/  LOP3.LUT R2, R7, 0x800fffff, RZ, 0xc0, !PT ;  /* 0x800fffff07027812 */ /* 0x000fe200078ec0ff */
[----:B------:R-:W-:Y:S01]  /*0790*/  BSSY.RECONVERGENT B2, `(.L_x_26) ;  /* 0x0000055000027945 */ /* 0x000fe20003800200 */
[C---:B------:R-:W-:Y:S02]  /*07a0*/  FSETP.GEU.AND P2, PT, |R9|.reuse, 1.469367938527859385e-39, PT ;  /* 0x001000000900780b */ /* 0x040fe40003f4e200 */
[----:B------:R-:W-:Y:S01]  /*07b0*/  LOP3.LUT R3, R2, 0x3ff00000, RZ, 0xfc, !PT ;  /* 0x3ff0000002037812 */ /* 0x000fe200078efcff */
[----:B------:R-:W-:Y:S01]  /*07c0*/  IMAD.MOV.U32 R2, RZ, RZ, R6 ;  /* 0x000000ffff027224 */ /* 0x000fe200078e0006 */
[----:B------:R-:W-:Y:S02]  /*07d0*/  LOP3.LUT R13, R9, 0x7ff00000, RZ, 0xc0, !PT ;  /* 0x7ff00000090d7812 */ /* 0x000fe400078ec0ff */
[----:B------:R-:W-:-:S03]  /*07e0*/  LOP3.LUT R16, R7, 0x7ff00000, RZ, 0xc0, !PT ;  /* 0x7ff0000007107812 */ /* 0x000fc600078ec0ff */
[----:B------:R-:W-:Y:S01]  /*07f0*/  @!P0 DMUL R2, R6, 8.98846567431157953865e+307 ;  /* 0x7fe0000006028828 */ /* 0x000fe20000000000 */
[----:B------:R-:W-:-:S03]  /*0800*/  ISETP.GE.U32.AND P1, PT, R13, R16, PT ;  /* 0x000000100d00720c */ /* 0x000fc60003f26070 */
[----:B------:R-:W-:Y:S02]  /*0810*/  @!P2 LOP3.LUT R20, R7, 0x7ff00000, RZ, 0xc0, !PT ;  /* 0x7ff000000714a812 */ /* 0x000fe400078ec0ff */
[----:B------:R-:W0:Y:S02]  /*0820*/  MUFU.RCP64H R11, R3 ;  /* 0x00000003000b7308 */ /* 0x000e240000001800 */
[----:B------:R-:W-:Y:S01]  /*0830*/  @!P2 ISETP.GE.U32.AND P3, PT, R13, R20, PT ;  /* 0x000000140d00a20c */ /* 0x000fe20003f66070 */
[----:B------:R-:W-:Y:S01]  /*0840*/  @!P2 IMAD.MOV.U32 R20, RZ, RZ, RZ ;  /* 0x000000ffff14a224 */ /* 0x000fe200078e00ff */
[----:B0-----:R-:W-:-:S08]  /*0850*/  DFMA R14, R10, -R2, 1 ;  /* 0x3ff000000a0e742b */ /* 0x001fd00000000802 */
[----:B------:R-:W-:Y:S01]  /*0860*/  DFMA R18, R14, R14, R14 ;  /* 0x0000000e0e12722b */ /* 0x000fe2000000000e */
[----:B------:R-:W-:-:S05]  /*0870*/  IMAD.MOV.U32 R14, RZ, RZ, 0x1ca00000 ;  /* 0x1ca00000ff0e7424 */ /* 0x000fca00078e00ff */
[C---:B------:R-:W-:Y:S02]  /*0880*/  @!P2 SEL R15, R14.reuse, 0x63400000, !P3 ;  /* 0x634000000e0fa807 */ /* 0x040fe40005800000 */
[----:B------:R-:W-:Y:S01]  /*0890*/  DFMA R18, R10, R18, R10 ;  /* 0x000000120a12722b */ /* 0x000fe2000000000a */
[----:B------:R-:W-:Y:S01]  /*08a0*/  SEL R11, R14, 0x63400000, !P1 ;  /* 0x634000000e0b7807 */ /* 0x000fe20004800000 */
[----:B------:R-:W-:Y:S01]  /*08b0*/  IMAD.MOV.U32 R10, RZ, RZ, R8 ;  /* 0x000000ffff0a7224 */ /* 0x000fe200078e0008 */
[--C-:B------:R-:W-:Y:S02]  /*08c0*/  @!P2 LOP3.LUT R15, R15, 0x80000000, R9.reuse, 0xf8, !PT ;  /* 0x800000000f0fa812 */ /* 0x100fe400078ef809 */
[----:B------:R-:W-:Y:S02]  /*08d0*/  LOP3.LUT R11, R11, 0x800fffff, R9, 0xf8, !PT ;  /* 0x800fffff0b0b7812 */ /* 0x000fe400078ef809 */
[----:B------:R-:W-:Y:S01]  /*08e0*/  @!P2 LOP3.LUT R21, R15, 0x100000, RZ, 0xfc, !PT ;  /* 0x001000000f15a812 */ /* 0x000fe200078efcff */
[----:B------:R-:W-:-:S05]  /*08f0*/  DFMA R22, R18, -R2, 1 ;  /* 0x3ff000001216742b */ /* 0x000fca0000000802 */
[----:B------:R-:W-:-:S03]  /*0900*/  @!P2 DFMA R10, R10, 2, -R20 ;  /* 0x400000000a0aa82b */ /* 0x000fc60000000814 */
[----:B------:R-:W-:Y:S01]  /*0910*/  DFMA R18, R18, R22, R18 ;  /* 0x000000161212722b */ /* 0x000fe20000000012 */
[----:B------:R-:W-:Y:S02]  /*0920*/  IMAD.MOV.U32 R23, RZ, RZ, R13 ;  /* 0x000000ffff177224 */ /* 0x000fe400078e000d */
[----:B------:R-:W-:Y:S01]  /*0930*/  IMAD.MOV.U32 R22, RZ, RZ, R16 ;  /* 0x000000ffff167224 */ /* 0x000fe200078e0010 */
[----:B------:R-:W-:-:S03]  /*0940*/  @!P0 LOP3.LUT R22, R3, 0x7ff00000, RZ, 0xc0, !PT ;  /* 0x7ff0000003168812 */ /* 0x000fc600078ec0ff */
[----:B------:R-:W-:Y:S01]  /*0950*/  @!P2 LOP3.LUT R23, R11, 0x7ff00000, RZ, 0xc0, !PT ;  /* 0x7ff000000b17a812 */ /* 0x000fe200078ec0ff */
[----:B------:R-:W-:Y:S01]  /*0960*/  DMUL R20, R18, R10 ;  /* 0x0000000a12147228 */ /* 0x000fe20000000000 */
[----:B------:R-:W-:-:S03]  /*0970*/  VIADD R24, R22, 0xffffffff ;  /* 0xffffffff16187836 */ /* 0x000fc60000000000 */
[----:B------:R-:W-:-:S04]  /*0980*/  VIADD R15, R23, 0xffffffff ;  /* 0xffffffff170f7836 */ /* 0x000fc80000000000 */
[----:B------:R-:W-:Y:S01]  /*0990*/  DFMA R16, R20, -R2, R10 ;  /* 0x800000021410722b */ /* 0x000fe2000000000a */
[----:B------:R-:W-:-:S04]  /*09a0*/  ISETP.GT.U32.AND P0, PT, R15, 0x7feffffe, PT ;  /* 0x7feffffe0f00780c */ /* 0x000fc80003f04070 */
[----:B------:R-:W-:-:S03]  /*09b0*/  ISETP.GT.U32.OR P0, PT, R24, 0x7feffffe, P0 ;  /* 0x7feffffe1800780c */ /* 0x000fc60000704470 */
[----:B------:R-:W-:-:S10]  /*09c0*/  DFMA R16, R18, R16, R20 ;  /* 0x000000101210722b */ /* 0x000fd40000000014 */
[----:B------:R-:W-:Y:S05]  /*09d0*/  @P0 BRA `(.L_x_27) ;  /* 0x00000000006c0947 */ /* 0x000fea0003800000 */
[----:B------:R-:W-:-:S04]  /*09e0*/  LOP3.LUT R18, R7, 0x7ff00000, RZ, 0xc0, !PT ;  /* 0x7ff0000007127812 */ /* 0x000fc800078ec0ff */
[CC--:B------:R-:W-:Y:S02]  /*09f0*/  VIADDMNMX R8, R13.reuse, -R18.reuse, 0xb9600000, !PT ;  /* 0xb96000000d087446 */ /* 0x0c0fe40007800912 */
[----:B------:R-:W-:Y:S02]  /*0a00*/  ISETP.GE.U32.AND P0, PT, R13, R18, PT ;  /* 0x000000120d00720c */ /* 0x000fe40003f06070 */
[----:B------:R-:W-:Y:S02]  /*0a10*/  VIMNMX R8, PT, PT, R8, 0x46a00000, PT ;  /* 0x46a0000008087848 */ /* 0x000fe40003fe0100 */
[----:B------:R-:W-:-:S05]  /*0a20*/  SEL R13, R14, 0x63400000, !P0 ;  /* 0x634000000e0d7807 */ /* 0x000fca0004000000 */
[----:B------:R-:W-:Y:S02]  /*0a30*/  IMAD.IADD R13, R8, 0x1, -R13 ;  /* 0x00000001080d7824 */ /* 0x000fe400078e0a0d */
[----:B------:R-:W-:Y:S02]  /*0a40*/  IMAD.MOV.U32 R8, RZ, RZ, RZ ;  /* 0x000000ffff087224 */ /* 0x000fe400078e00ff */
[----:B------:R-:W-:-:S06]  /*0a50*/  VIADD R9, R13, 0x7fe00000 ;  /* 0x7fe000000d097836 */ /* 0x000fcc0000000000 */
[----:B------:R-:W-:-:S10]  /*0a60*/  DMUL R14, R16, R8 ;  /* 0x00000008100e7228 */ /* 0x000fd40000000000 */
[----:B------:R-:W-:-:S13]  /*0a70*/  FSETP.GTU.AND P0, PT, |R15|, 1.469367938527859385e-39, PT ;  /* 0x001000000f00780b */ /* 0x000fda0003f0c200 */
[----:B------:R-:W-:Y:S05]  /*0a80*/  @P0 BRA `(.L_x_28) ;  /* 0x0000000000940947 */ /* 0x000fea0003800000 */
[----:B------:R-:W-:Y:S01]  /*0a90*/  DFMA R2, R16, -R2, R10 ;  /* 0x800000021002722b */ /* 0x000fe2000000000a */
[----:B------:R-:W-:-:S09]  /*0aa0*/  IMAD.MOV.U32 R8, RZ, RZ, RZ ;  /* 0x000000ffff087224 */ /* 0x000fd200078e00ff */
[C---:B------:R-:W-:Y:S02]  /*0ab0*/  FSETP.NEU.AND P0, PT, R3.reuse, RZ, PT ;  /* 0x000000ff0300720b */ /* 0x040fe40003f0d000 */
[----:B------:R-:W-:-:S04]  /*0ac0*/  LOP3.LUT R7, R3, 0x80000000, R7, 0x48, !PT ;  /* 0x8000000003077812 */ /* 0x000fc800078e4807 */
[----:B------:R-:W-:-:S07]  /*0ad0*/  LOP3.LUT R9, R7, R9, RZ, 0xfc, !PT ;  /* 0x0000000907097212 */ /* 0x000fce00078efcff */
[----:B------:R-:W-:Y:S05]  /*0ae0*/  @!P0 BRA `(.L_x_28) ;  /* 0x00000000007c8947 */ /* 0x000fea0003800000 */
[----:B------:R-:W-:Y:S01]  /*0af0*/  IMAD.MOV R3, RZ, RZ, -R13 ;  /* 0x000000ffff037224 */ /* 0x000fe200078e0a0d */
[----:B------:R-:W-:Y:S01]  /*0b00*/  DMUL.RP R8, R16, R8 ;  /* 0x0000000810087228 */ /* 0x000fe20000008000 */
[----:B------:R-:W-:Y:S01]  /*0b10*/  IMAD.MOV.U32 R2, RZ, RZ, RZ ;  /* 0x000000ffff027224 */ /* 0x000fe200078e00ff */
[----:B------:R-:W-:-:S05]  /*0b20*/  IADD3 R13, PT, PT, -R13, -0x43300000, RZ ;  /* 0xbcd000000d0d7810 */ /* 0x000fca0007ffe1ff */
[----:B------:R-:W-:-:S03]  /*0b30*/  DFMA R2, R14, -R2, R16 ;  /* 0x800000020e02722b */ /* 0x000fc60000000010 */
[----:B------:R-:W-:-:S07]  /*0b40*/  LOP3.LUT R7, R9, R7, RZ, 0x3c, !PT ;  /* 0x0000000709077212 */ /* 0x000fce00078e3cff */
[----:B------:R-:W-:-:S04]  /*0b50*/  FSETP.NEU.AND P0, PT, |R3|, R13, PT ;  /* 0x0000000d0300720b */ /* 0x000fc80003f0d200 */
[----:B------:R-:W-:Y:S02]  /*0b60*/  FSEL R14, R8, R14, !P0 ;  /* 0x0000000e080e7208 */ /* 0x000fe40004000000 */
[----:B------:R-:W-:Y:S01]  /*0b70*/  FSEL R15, R7, R15, !P0 ;  /* 0x0000000f070f7208 */ /* 0x000fe20004000000 */
[----:B------:R-:W-:Y:S06]  /*0b80*/  BRA `(.L_x_28) ;  /* 0x0000000000547947 */ /* 0x000fec0003800000 */
.L_x_27:
[----:B------:R-:W-:-:S14]  /*0b90*/  DSETP.NAN.AND P0, PT, R8, R8, PT ;  /* 0x000000080800722a */ /* 0x000fdc0003f08000 */
[----:B------:R-:W-:Y:S05]  /*0ba0*/  @P0 BRA `(.L_x_29) ;  /* 0x0000000000440947 */ /* 0x000fea0003800000 */
[----:B------:R-:W-:-:S14]  /*0bb0*/  DSETP.NAN.AND P0, PT, R6, R6, PT ;  /* 0x000000060600722a */ /* 0x000fdc0003f08000 */
[----:B------:R-:W-:Y:S05]  /*0bc0*/  @P0 BRA `(.L_x_30) ;  /* 0x0000000000300947 */ /* 0x000fea0003800000 */
[----:B------:R-:W-:Y:S01]  /*0bd0*/  ISETP.NE.AND P0, PT, R23, R22, PT ;  /* 0x000000161700720c */ /* 0x000fe20003f05270 */
[----:B------:R-:W-:Y:S02]  /*0be0*/  IMAD.MOV.U32 R14, RZ, RZ, 0x0 ;  /* 0x00000000ff0e7424 */ /* 0x000fe400078e00ff */
[----:B------:R-:W-:-:S10]  /*0bf0*/  IMAD.MOV.U32 R15, RZ, RZ, -0x80000 ;  /* 0xfff80000ff0f7424 */ /* 0x000fd400078e00ff */
[----:B------:R-:W-:Y:S05]  /*0c00*/  @!P0 BRA `(.L_x_28) ;  /* 0x0000000000348947 */ /* 0x000fea0003800000 */
[----:B------:R-:W-:Y:S02]  /*0c10*/  ISETP.NE.AND P0, PT, R23, 0x7ff00000, PT ;  /* 0x7ff000001700780c */ /* 0x000fe40003f05270 */
[----:B------:R-:W-:Y:S02]  /*0c20*/  LOP3.LUT R15, R9, 0x80000000, R7, 0x48, !PT ;  /* 0x80000000090f7812 */ /* 0x000fe400078e4807 */
[----:B------:R-:W-:-:S13]  /*0c30*/  ISETP.EQ.OR P0, PT, R22, RZ, !P0 ;  /* 0x000000ff1600720c */ /* 0x000fda0004702670 */
[----:B------:R-:W-:Y:S01]  /*0c40*/  @P0 LOP3.LUT R2, R15, 0x7ff00000, RZ, 0xfc, !PT ;  /* 0x7ff000000f020812 */ /* 0x000fe200078efcff */
[----:B------:R-:W-:Y:S02]  /*0c50*/  @!P0 IMAD.MOV.U32 R14, RZ, RZ, RZ ;  /* 0x000000ffff0e8224 */ /* 0x000fe400078e00ff */
[----:B------:R-:W-:Y:S02]  /*0c60*/  @P0 IMAD.MOV.U32 R14, RZ, RZ, RZ ;  /* 0x000000ffff0e0224 */ /* 0x000fe400078e00ff */
[----:B------:R-:W-:Y:S01]  /*0c70*/  @P0 IMAD.MOV.U32 R15, RZ, RZ, R2 ;  /* 0x000000ffff0f0224 */ /* 0x000fe200078e0002 */
[----:B------:R-:W-:Y:S06]  /*0c80*/  BRA `(.L_x_28) ;  /* 0x0000000000147947 */ /* 0x000fec0003800000 */
.L_x_30:
[----:B------:R-:W-:Y:S01]  /*0c90*/  LOP3.LUT R15, R7, 0x80000, RZ, 0xfc, !PT ;  /* 0x00080000070f7812 */ /* 0x000fe200078efcff */
[----:B------:R-:W-:Y:S01]  /*0ca0*/  IMAD.MOV.U32 R14, RZ, RZ, R6 ;  /* 0x000000ffff0e7224 */ /* 0x000fe200078e0006 */
[----:B------:R-:W-:Y:S06]  /*0cb0*/  BRA `(.L_x_28) ;  /* 0x0000000000087947 */ /* 0x000fec0003800000 */
.L_x_29:
[----:B------:R-:W-:Y:S01]  /*0cc0*/  LOP3.LUT R15, R9, 0x80000, RZ, 0xfc, !PT ;  /* 0x00080000090f7812 */ /* 0x000fe200078efcff */
[----:B------:R-:W-:-:S07]  /*0cd0*/  IMAD.MOV.U32 R14, RZ, RZ, R8 ;  /* 0x000000ffff0e7224 */ /* 0x000fce00078e0008 */
.L_x_28:
[----:B------:R-:W-:Y:S05]  /*0ce0*/  BSYNC.RECONVERGENT B2 ;  /* 0x0000000000027941 */ /* 0x000fea0003800200 */
.L_x_26:
[----:B------:R-:W-:Y:S02]  /*0cf0*/  IMAD.MOV.U32 R13, RZ, RZ, 0x0 ;  /* 0x00000000ff0d7424 */ /* 0x000fe400078e00ff */
[----:B------:R-:W-:Y:S02]  /*0d00*/  IMAD.MOV.U32 R2, RZ, RZ, R14 ;  /* 0x000000ffff027224 */ /* 0x000fe400078e000e */
[----:B------:R-:W-:Y:S01]  /*0d10*/  IMAD.MOV.U32 R3, RZ, RZ, R15 ;  /* 0x000000ffff037224 */ /* 0x000fe200078e000f */
[----:B------:R-:W-:Y:S06]  /*0d20*/  RET.REL.NODEC R12 `(_Z22gpu_histogram_distancePiS_Pd) ;  /* 0xfffffff00cb47950 */ /* 0x000fec0003c3ffff */
.L_x_31:
        /* <DEDUP_REMOVED lines=13> */
.L_x_33:


//--------------------- .text._Z22gpu_image_to_histogramPhPi --------------------------
	.section	.text._Z22gpu_image_to_histogramPhPi,"ax",@progbits
	.align	128
        .global         _Z22gpu_image_to_histogramPhPi
        .type           _Z22gpu_image_to_histogramPhPi,@function
        .size           _Z22gpu_image_to_histogramPhPi,(.L_x_36 - _Z22gpu_image_to_histogramPhPi)
        .other          _Z22gpu_image_to_histogramPhPi,@"STO_CUDA_ENTRY STV_DEFAULT"
_Z22gpu_image_to_histogramPhPi:
.text._Z22gpu_image_to_histogramPhPi:
[----:B------:R-:W-:Y:S01]  /*0000*/  LDC R1, c[0x0][0x37c] ;  /* 0x0000df00ff017b82 */ /* 0x000fe20000000800 */
[----:B------:R-:W0:Y:S01]  /*0010*/  S2R R14, SR_TID.X ;  /* 0x00000000000e7919 */ /* 0x000e220000002100 */
[----:B------:R-:W1:Y:S01]  /*0020*/  LDCU.64 UR6, c[0x0][0x380] ;  /* 0x00007000ff0677ac */ /* 0x000e620008000a00 */
[----:B------:R-:W2:Y:S01]  /*0030*/  LDCU.64 UR4, c[0x0][0x358] ;  /* 0x00006b00ff0477ac */ /* 0x000ea20008000a00 */
[C---:B0-----:R-:W-:Y:S02]  /*0040*/  LOP3.LUT R10, R14.reuse, 0x1f, RZ, 0xc0, !PT ;  /* 0x0000001f0e0a7812 */ /* 0x041fe400078ec0ff */
[----:B------:R-:W-:Y:S02]  /*0050*/  SHF.R.U32.HI R5, RZ, 0x5, R14 ;  /* 0x00000005ff057819 */ /* 0x000fe4000001160e */
[----:B-1----:R-:W-:Y:S01]  /*0060*/  IADD3 R2, P2, PT, R14, UR6, RZ ;  /* 0x000000060e027c10 */ /* 0x002fe2000ff5e0ff */
[----:B------:R-:W-:Y:S02]  /*0070*/  VIADD R12, R10, 0xffffffff ;  /* 0xffffffff0a0c7836 */ /* 0x000fe40000000000 */
[----:B------:R-:W-:-:S02]  /*0080*/  VIADD R11, R5, 0xffffffff ;  /* 0xffffffff050b7836 */ /* 0x000fc40000000000 */
[----:B------:R-:W-:Y:S01]  /*0090*/  IMAD.X R3, RZ, RZ, UR7, P2 ;  /* 0x00000007ff037e24 */ /* 0x000fe200090e06ff */
[----:B------:R-:W-:Y:S02]  /*00a0*/  ISETP.GT.U32.AND P0, PT, R12, 0x1f, PT ;  /* 0x0000001f0c00780c */ /* 0x000fe40003f04070 */
[C---:B------:R-:W-:Y:S02]  /*00b0*/  ISETP.GT.U32.AND P1, PT, R11.reuse, 0x1f, PT ;  /* 0x0000001f0b00780c */ /* 0x040fe40003f24070 */
[----:B------:R-:W-:Y:S01]  /*00c0*/  ISETP.GT.U32.OR P5, PT, R11, 0x1f, P0 ;  /* 0x0000001f0b00780c */ /* 0x000fe200007a4470 */
[----:B--2---:R-:W2:Y:S10]  /*00d0*/  LDG.E.U8 R0, desc[UR4][R2.64] ;  /* 0x0000000402007981 */ /* 0x004eb4000c1e1100 */
[----:B------:R-:W-:-:S02]  /*00e0*/  @!P1 VIADD R8, R14, 0xffffffe0 ;  /* 0xffffffe00e089836 */ /* 0x000fc40000000000 */
[----:B------:R-:W-:-:S05]  /*00f0*/  @!P5 IMAD R6, R11, 0x20, R12 ;  /* 0x000000200b06d824 */ /* 0x000fca00078e020c */
[----:B------:R-:W-:-:S05]  /*0100*/  @!P5 IADD3 R6, P3, PT, R6, UR6, RZ ;  /* 0x000000060606dc10 */ /* 0x000fca000ff7e0ff */
[----:B------:R-:W-:Y:S01]  /*0110*/  @!P5 IMAD.X R7, RZ, RZ, UR7, P3 ;  /* 0x00000007ff07de24 */ /* 0x000fe200098e06ff */
[----:B------:R-:W-:-:S05]  /*0120*/  @!P1 IADD3 R8, P2, PT, R8, UR6, RZ ;  /* 0x0000000608089c10 */ /* 0x000fca000ff5e0ff */
[----:B------:R-:W2:Y:S01]  /*0130*/  @!P5 LDG.E.U8 R7, desc[UR4][R6.64] ;  /* 0x000000040607d981 */ /* 0x000ea2000c1e1100 */
[----:B------:R-:W-:-:S06]  /*0140*/  @!P1 IMAD.X R9, RZ, RZ, UR7, P2 ;  /* 0x00000007ff099e24 */ /* 0x000fcc00090e06ff */
[----:B------:R-:W3:Y:S01]  /*0150*/  @!P1 LDG.E.U8 R9, desc[UR4][R8.64] ;  /* 0x0000000408099981 */ /* 0x000ee2000c1e1100 */
[----:B------:R-:W-:Y:S02]  /*0160*/  ISETP.NE.AND P2, PT, R5, 0x1f, PT ;  /* 0x0000001f0500780c */ /* 0x000fe40003f45270 */
[----:B------:R-:W-:Y:S02]  /*0170*/  ISETP.EQ.OR P3, PT, R10, 0x1f, P1 ;  /* 0x0000001f0a00780c */ /* 0x000fe40000f62670 */
[----:B------:R-:W-:Y:S02]  /*0180*/  ISETP.GT.U32.OR P4, PT, R12, 0x1f, !P2 ;  /* 0x0000001f0c00780c */ /* 0x000fe40005784470 */
[----:B------:R-:W-:-:S07]  /*0190*/  PRMT R4, RZ, 0x7610, R4 ;  /* 0x00007610ff047816 */ /* 0x000fce0000000004 */
[----:B------:R0:W4:Y:S02]  /*01a0*/  @P2 LDG.E.U8 R19, desc[UR4][R2.64+0x20] ;  /* 0x0000200402132981 */ /* 0x000124000c1e1100 */
[----:B------:R-:W-:Y:S02]  /*01b0*/  @!P3 IMAD R11, R11, 0x20, R10 ;  /* 0x000000200b0bb824 */ /* 0x000fe400078e020a */
[----:B------:R-:W-:-:S04]  /*01c0*/  @!P4 IMAD R12, R5, 0x20, R12 ;  /* 0x00000020050cc824 */ /* 0x000fc800078e020c */
[----:B------:R-:W-:Y:S01]  /*01d0*/  @!P4 VIADD R12, R12, 0x20 ;  /* 0x000000200c0cc836 */ /* 0x000fe20000000000 */
[----:B--2---:R-:W-:-:S04]  /*01e0*/  @!P5 ISETP.GE.U32.AND P6, PT, R7, R0, PT ;  /* 0x000000000700d20c */ /* 0x004fc80003fc6070 */
[----:B------:R-:W-:Y:S02]  /*01f0*/  @!P5 SEL R13, RZ, 0xff80, !P6 ;  /* 0x0000ff80ff0dd807 */ /* 0x000fe40007000000 */
[----:B------:R-:W-:Y:S02]  /*0200*/  @!P3 IADD3 R6, P6, PT, R11, UR6, RZ ;  /* 0x000000060b06bc10 */ /* 0x000fe4000ffde0ff */
[----:B------:R-:W-:Y:S02]  /*0210*/  @!P5 PRMT R4, R13, 0x7610, R4 ;  /* 0x000076100d04d816 */ /* 0x000fe40000000004 */
[----:B---3--:R-:W-:Y:S01]  /*0220*/  @!P1 ISETP.GE.U32.AND P5, PT, R9, R0, PT ;  /* 0x000000000900920c */ /* 0x008fe20003fa6070 */
[----:B------:R-:W-:Y:S01]  /*0230*/  @!P3 IMAD.X R7, RZ, RZ, UR7, P6 ;  /* 0x00000007ff07be24 */ /* 0x000fe2000b0e06ff */
[----:B------:R-:W-:Y:S02]  /*0240*/  ISETP.NE.AND P6, PT, R10, 0x1f, PT ;  /* 0x0000001f0a00780c */ /* 0x000fe40003fc5270 */
[----:B------:R-:W-:Y:S01]  /*0250*/  @!P1 SEL R13, RZ, 0x40, !P5 ;  /* 0x00000040ff0d9807 */ /* 0x000fe20006800000 */
[----:B------:R-:W-:Y:S01]  /*0260*/  @!P0 VIADD R10, R14, 0xffffffff ;  /* 0xffffffff0e0a8836 */ /* 0x000fe20000000000 */
[----:B------:R-:W-:Y:S01]  /*0270*/  @!P4 IADD3 R8, P5, PT, R12, UR6, RZ ;  /* 0x000000060c08cc10 */ /* 0x000fe2000ffbe0ff */
[----:B------:R-:W2:Y:S04]  /*0280*/  @!P3 LDG.E.U8 R7, desc[UR4][R6.64+0x1] ;  /* 0x000001040607b981 */ /* 0x000ea8000c1e1100 */
[----:B------:R-:W-:Y:S01]  /*0290*/  @!P4 IMAD.X R9, RZ, RZ, UR7, P5 ;  /* 0x00000007ff09ce24 */ /* 0x000fe2000a8e06ff */
[----:B------:R-:W-:-:S03]  /*02a0*/  @!P0 IADD3 R10, P5, PT, R10, UR6, RZ ;  /* 0x000000060a0a8c10 */ /* 0x000fc6000ffbe0ff */
[----:B------:R-:W3:Y:S02]  /*02b0*/  @P6 LDG.E.U8 R15, desc[UR4][R2.64+0x1] ;  /* 0x00000104020f6981 */ /* 0x000ee4000c1e1100 */
[----:B------:R-:W-:Y:S01]  /*02c0*/  @!P0 IMAD.X R11, RZ, RZ, UR7, P5 ;  /* 0x00000007ff0b8e24 */ /* 0x000fe2000a8e06ff */
[----:B------:R-:W-:Y:S01]  /*02d0*/  ISETP.EQ.OR P5, PT, R5, 0x1f, !P6 ;  /* 0x0000001f0500780c */ /* 0x000fe200077a2670 */
[----:B------:R-:W5:Y:S04]  /*02e0*/  @!P4 LDG.E.U8 R9, desc[UR4][R8.64] ;  /* 0x000000040809c981 */ /* 0x000f68000c1e1100 */
[----:B------:R-:W5:Y:S08]  /*02f0*/  @!P0 LDG.E.U8 R11, desc[UR4][R10.64] ;  /* 0x000000040a0b8981 */ /* 0x000f70000c1e1100 */
[----:B------:R-:W4:Y:S01]  /*0300*/  @!P5 LDG.E.U8 R17, desc[UR4][R2.64+0x21] ;  /* 0x000021040211d981 */ /* 0x000f22000c1e1100 */
[----:B------:R-:W-:-:S04]  /*0310*/  @!P1 LOP3.LUT R13, R13, R4, RZ, 0xfc, !PT ;  /* 0x000000040d0d9212 */ /* 0x000fc800078efcff */
[----:B------:R-:W-:Y:S02]  /*0320*/  @!P1 PRMT R4, R13, 0x7610, R4 ;  /* 0x000076100d049816 */ /* 0x000fe40000000004 */
[----:B--2---:R-:W-:-:S04]  /*0330*/  @!P3 ISETP.GE.U32.AND P1, PT, R7, R0, PT ;  /* 0x000000000700b20c */ /* 0x004fc80003f26070 */
[----:B------:R-:W-:-:S04]  /*0340*/  @!P3 SEL R5, RZ, 0x20, !P1 ;  /* 0x00000020ff05b807 */ /* 0x000fc80004800000 */
[----:B------:R-:W-:Y:S02]  /*0350*/  @!P3 LOP3.LUT R5, R5, R4, RZ, 0xfc, !PT ;  /* 0x000000040505b212 */ /* 0x000fe400078efcff */
[----:B---3--:R-:W-:Y:S02]  /*0360*/  @P6 ISETP.GE.U32.AND P1, PT, R15, R0, PT ;  /* 0x000000000f00620c */ /* 0x008fe40003f26070 */
[----:B------:R-:W-:Y:S02]  /*0370*/  @!P3 PRMT R4, R5, 0x7610, R4 ;  /* 0x000076100504b816 */ /* 0x000fe40000000004 */
[----:B------:R-:W-:-:S04]  /*0380*/  @P6 SEL R5, RZ, 0x10, !P1 ;  /* 0x00000010ff056807 */ /* 0x000fc80004800000 */
[----:B------:R-:W-:Y:S02]  /*0390*/  @P6 LOP3.LUT R5, R5, R4, RZ, 0xfc, !PT ;  /* 0x0000000405056212 */ /* 0x000fe400078efcff */
[-C--:B----4-:R-:W-:Y:S02]  /*03a0*/  @!P5 ISETP.GE.U32.AND P1, PT, R17, R0.reuse, PT ;  /* 0x000000001100d20c */ /* 0x090fe40003f26070 */
[----:B------:R-:W-:Y:S02]  /*03b0*/  @P6 PRMT R4, R5, 0x7610, R4 ;  /* 0x0000761005046816 */ /* 0x000fe40000000004 */
[----:B0-----:R-:W-:Y:S02]  /*03c0*/  @!P5 SEL R3, RZ, 0x8, !P1 ;  /* 0x00000008ff03d807 */ /* 0x001fe40004800000 */
[----:B------:R-:W-:Y:S02]  /*03d0*/  @P2 ISETP.GE.U32.AND P1, PT, R19, R0, PT ;  /* 0x000000001300220c */ /* 0x000fe40003f26070 */
[----:B------:R-:W-:-:S04]  /*03e0*/  @!P5 LOP3.LUT R3, R3, R4, RZ, 0xfc, !PT ;  /* 0x000000040303d212 */ /* 0x000fc800078efcff */
[----:B------:R-:W-:Y:S02]  /*03f0*/  @!P5 PRMT R4, R3, 0x7610, R4 ;  /* 0x000076100304d816 */ /* 0x000fe40000000004 */
[----:B------:R-:W-:Y:S02]  /*0400*/  @P2 SEL R3, RZ, 0x4, !P1 ;  /* 0x00000004ff032807 */ /* 0x000fe40004800000 */
[----:B-----5:R-:W-:Y:S02]  /*0410*/  @!P4 ISETP.GE.U32.AND P1, PT, R9, R0, PT ;  /* 0x000000000900c20c */ /* 0x020fe40003f26070 */
[----:B------:R-:W-:Y:S02]  /*0420*/  @P2 LOP3.LUT R3, R3, R4, RZ, 0xfc, !PT ;  /* 0x0000000403032212 */ /* 0x000fe400078efcff */
[----:B------:R-:W-:Y:S02]  /*0430*/  @!P4 SEL R5, RZ, 0x2, !P1 ;  /* 0x00000002ff05c807 */ /* 0x000fe40004800000 */
[----:B------:R-:W-:-:S02]  /*0440*/  @P2 PRMT R4, R3, 0x7610, R4 ;  /* 0x0000761003042816 */ /* 0x000fc40000000004 */
[----:B------:R-:W0:Y:S01]  /*0450*/  LDC.64 R2, c[0x0][0x388] ;  /* 0x0000e200ff027b82 */ /* 0x000e220000000a00 */
[----:B------:R-:W-:Y:S02]  /*0460*/  @!P0 ISETP.GE.U32.AND P1, PT, R11, R0, PT ;  /* 0x000000000b00820c */ /* 0x000fe40003f26070 */
[----:B------:R-:W-:Y:S02]  /*0470*/  @!P4 LOP3.LUT R5, R5, R4, RZ, 0xfc, !PT ;  /* 0x000000040505c212 */ /* 0x000fe400078efcff */
[----:B------:R-:W-:Y:S02]  /*0480*/  @!P0 SEL R7, RZ, 0x1, !P1 ;  /* 0x00000001ff078807 */ /* 0x000fe40004800000 */
[----:B------:R-:W-:-:S04]  /*0490*/  @!P4 PRMT R4, R5, 0x7610, R4 ;  /* 0x000076100504c816 */ /* 0x000fc80000000004 */
[----:B------:R-:W-:-:S04]  /*04a0*/  @!P0 LOP3.LUT R7, R4, R7, RZ, 0xfc, !PT ;  /* 0x0000000704078212 */ /* 0x000fc800078efcff */
[----:B------:R-:W-:-:S04]  /*04b0*/  @!P0 PRMT R4, R7, 0x7610, R4 ;  /* 0x0000761007048816 */ /* 0x000fc80000000004 */
[----:B------:R-:W-:Y:S01]  /*04c0*/  LOP3.LUT R5, R4, 0xff, RZ, 0xc0, !PT ;  /* 0x000000ff04057812 */ /* 0x000fe200078ec0ff */
[----:B------:R-:W-:-:S04]  /*04d0*/  IMAD.MOV.U32 R7, RZ, RZ, 0x1 ;  /* 0x00000001ff077424 */ /* 0x000fc800078e00ff */
[----:B0-----:R-:W-:-:S05]  /*04e0*/  IMAD.WIDE.U32 R2, R5, 0x4, R2 ;  /* 0x0000000405027825 */ /* 0x001fca00078e0002 */
[----:B------:R-:W-:Y:S01]  /*04f0*/  REDG.E.ADD.STRONG.GPU desc[UR4][R2.64], R7 ;  /* 0x000000070200798e */ /* 0x000fe2000c12e104 */
[----:B------:R-:W-:Y:S05]  /*0500*/  EXIT ;  /* 0x000000000000794d */ /* 0x000fea0003800000 */
.L_x_32:
        /* <DEDUP_REMOVED lines=15> */
.L_x_36:


//--------------------- .nv.shared._Z14process_queuesPV14_threads_queueS1_i --------------------------
	.section	.nv.shared._Z14process_queuesPV14_threads_queueS1_i,"aw",@nobits
	.sectionflags	@""
	.align	4
.nv.shared._Z14process_queuesPV14_threads_queueS1_i:
	.zero		1032


//--------------------- .nv.shared.reserved.0     --------------------------
	.section	.nv.shared.reserved.0,"aw",@nobits
	.weak		__nv_reservedSMEM_offset_0_alias
	.size		__nv_reservedSMEM_offset_0_alias, 0, 64
	.other		__nv_reservedSMEM_offset_0_alias,@"STO_CUDA_RESERVED_SHARED STV_DEFAULT"
__nv_reservedSMEM_offset_0_alias:
	.zero		0
	.zero		64


//--------------------- .nv.constant0._Z14process_queuesPV14_threads_queueS1_i --------------------------
	.section	.nv.constant0._Z14process_queuesPV14_threads_queueS1_i,"a",@progbits
	.sectionflags	@""
	.align	4
.nv.constant0._Z14process_queuesPV14_threads_queueS1_i:
	.zero		916


//--------------------- .nv.constant0._Z22gpu_histogram_distancePiS_Pd --------------------------
	.section	.nv.constant0._Z22gpu_histogram_distancePiS_Pd,"a",@progbits
	.sectionflags	@""
	.align	4
.nv.constant0._Z22gpu_histogram_distancePiS_Pd:
	.zero		920


//--------------------- .nv.constant0._Z22gpu_image_to_histogramPhPi --------------------------
	.section	.nv.constant0._Z22gpu_image_to_histogramPhPi,"a",@progbits
	.sectionflags	@""
	.align	4
.nv.constant0._Z22gpu_image_to_histogramPhPi:
	.zero		912


//--------------------- SYMBOLS --------------------------

	.type		.nv.reservedSmem.offset0,@object
	.size		.nv.reservedSmem.offset0,0x4
	.type		.nv.reservedSmem.cap,@object
	.size		.nv.reservedSmem.cap,0x4
